// auto-generated by cutlass_sweep.gemm — config: {"arch": "sm_90", "cluster_m": 1, "cluster_n": 1, "cublas_kernel_name": "sm90_xmma_gemm_f32f32_tf32f32_f32_tn_n_tilesize64x64x32_warpgroupsize1x1x1_execute_segment_k_off_kernel__5x_cublas", "dtype": "fp32", "dtype_b": "fp32", "dtype_c_cpp": "cutlass::tfloat32_t", "layout": "tn", "stages": 0, "tile_k": 32, "tile_m": 64, "tile_n": 64}
#include "cutlass/cutlass.h"
#include "cutlass/gemm/collective/collective_builder.hpp"
#include "cutlass/gemm/device/gemm_universal_adapter.h"
#include "cutlass/gemm/kernel/gemm_universal.hpp"
#include "cutlass/epilogue/collective/collective_builder.hpp"

using ElemA = float;
using ElemB = float;
using ElemCD = cutlass::tfloat32_t;
using Acc  = float;
using TileShape    = cute::Shape<cute::_64, cute::_64, cute::_32>;
using ClusterShape = cute::Shape<cute::_1, cute::_1, cute::_1>;

using CollectiveEpilogue = typename cutlass::epilogue::collective::CollectiveBuilder<
    cutlass::arch::Sm90, cutlass::arch::OpClassTensorOp,
    TileShape, ClusterShape,
    cutlass::epilogue::collective::EpilogueTileAuto,
    Acc, Acc,
    ElemCD, cutlass::layout::RowMajor, 128 / cutlass::sizeof_bits<ElemCD>::value,
    ElemCD, cutlass::layout::RowMajor, 128 / cutlass::sizeof_bits<ElemCD>::value,
    cutlass::epilogue::collective::EpilogueScheduleAuto
  >::CollectiveOp;

using CollectiveMainloop = typename cutlass::gemm::collective::CollectiveBuilder<
    cutlass::arch::Sm90, cutlass::arch::OpClassTensorOp,
    ElemA, cutlass::layout::ColumnMajor, 128 / cutlass::sizeof_bits<ElemA>::value,
    ElemB, cutlass::layout::RowMajor, 128 / cutlass::sizeof_bits<ElemB>::value,
    Acc,
    TileShape, ClusterShape,
    cutlass::gemm::collective::StageCountAutoCarveout<static_cast<int>(sizeof(typename CollectiveEpilogue::SharedStorage))>,
    cutlass::gemm::collective::KernelScheduleAuto
  >::CollectiveOp;

using GemmKernel = cutlass::gemm::kernel::GemmUniversal<
    cute::Shape<int,int,int,int>,
    CollectiveMainloop,
    CollectiveEpilogue
>;
using Gemm = cutlass::gemm::device::GemmUniversalAdapter<GemmKernel>;

// Force the device kernel symbol into the cubin without needing a host main.
auto* _anchor = &cutlass::device_kernel<GemmKernel>;


// ===== COMPILED SASS (sm_90a) =====

	.target	sm_90a

	.elftype	@"ET_EXEC"


//--------------------- .note.nv.tkinfo           --------------------------
	.section	.note.nv.tkinfo,"",@"SHT_NOTE"
	.sectionflags	@"SHF_NOTE_NV_TKINFO"
	.tkinfo
        /*0018*/ 	.word	0x00000002
        /*0030*/ 	.string	""
        /*0030*/ 	.string	"ptxas"
        /*0030*/ 	.string	"Cuda compilation tools, release 13.0, V13.0.88"
        /*0030*/ 	.string	"Build cuda_13.0.r13.0/compiler.36424714_0"
        /*0030*/ 	.string	"-arch sm_90a -m 64 "



//--------------------- .note.nv.cuinfo           --------------------------
	.section	.note.nv.cuinfo,"",@"SHT_NOTE"
	.sectionflags	@"SHF_NOTE_NV_CUINFO"
        /*0018*/ 	.short	0x0002
        /*001a*/ 	.short	0x005a
        /*001c*/ 	.short	0x0082
	.zero		2


//--------------------- .nv.info                  --------------------------
	.section	.nv.info,"",@"SHT_CUDA_INFO"
	.align	4


	//----- nvinfo : EIATTR_REGCOUNT
	.align		4
        /*0000*/ 	.byte	0x04, 0x2f
        /*0002*/ 	.short	(.L_16 - .L_15)
	.align		4
.L_15:
        /*0004*/ 	.word	index@(_ZN7cutlass13device_kernelINS_4gemm6kernel13GemmUniversalIN4cute5tupleIJiiiiEEENS1_10collective13CollectiveMmaINS1_39MainloopSm90TmaGmmaRmemAWarpSpecializedILi14ENS5_IJNS4_1CILi1EEESB_SB_EEENS1_32KernelTmaWarpSpecializedPingpongEEENS5_IJNSA_ILi64EEESF_NSA_ILi32EEEEEEfNS5_IJSB_llEEEfSI_NS4_8TiledMMAINS4_8MMA_AtomIJNS4_4SM904GMMA29MMA_64x64x8_F32TF32TF32_RS_TNILNSM_7ScaleInE1ELSO_1EEEEEENS4_6LayoutISC_NS5_IJNSA_ILi0EEESS_SS_EEEEENS5_IJNS4_10UnderscoreESV_SV_EEEEENS4_13SM90_TMA_LOADENS4_14ComposedLayoutINS4_7SwizzleILi1ELi4ELi3EEENS4_18smem_ptr_flag_bitsILi32EEENSR_INS5_IJNSA_ILi8EEES14_EEENS5_IJSB_S14_EEEEEEENS4_9Copy_AtomIJNS4_39AutoVectorizingCopyWithAssumedAlignmentILi128EEEfEEENS4_8identityESY_S18_vS1D_EENS_8epilogue10collective6detail29Sm90TmaWarpSpecializedAdapterINS1G_15DefaultEpilogueINS_10tfloat32_tENS5_IJlSB_lEEES1L_NS1F_6thread17LinearCombinationIS1K_Li1EffLNS1M_9ScaleType4KindE0ELNS_15FloatRoundStyleE2ES1K_EENS1_15EpilogueDefaultEEEEEvvEEEEvNT_6ParamsE)
        /*0008*/ 	.word	0x000000a8


	//----- nvinfo : EIATTR_FRAME_SIZE
	.align		4
.L_16:
        /*000c*/ 	.byte	0x04, 0x11
        /*000e*/ 	.short	(.L_18 - .L_17)
	.align		4
.L_17:
        /*0010*/ 	.word	index@(_ZN7cutlass13device_kernelINS_4gemm6kernel13GemmUniversalIN4cute5tupleIJiiiiEEENS1_10collective13CollectiveMmaINS1_39MainloopSm90TmaGmmaRmemAWarpSpecializedILi14ENS5_IJNS4_1CILi1EEESB_SB_EEENS1_32KernelTmaWarpSpecializedPingpongEEENS5_IJNSA_ILi64EEESF_NSA_ILi32EEEEEEfNS5_IJSB_llEEEfSI_NS4_8TiledMMAINS4_8MMA_AtomIJNS4_4SM904GMMA29MMA_64x64x8_F32TF32TF32_RS_TNILNSM_7ScaleInE1ELSO_1EEEEEENS4_6LayoutISC_NS5_IJNSA_ILi0EEESS_SS_EEEEENS5_IJNS4_10UnderscoreESV_SV_EEEEENS4_13SM90_TMA_LOADENS4_14ComposedLayoutINS4_7SwizzleILi1ELi4ELi3EEENS4_18smem_ptr_flag_bitsILi32EEENSR_INS5_IJNSA_ILi8EEES14_EEENS5_IJSB_S14_EEEEEEENS4_9Copy_AtomIJNS4_39AutoVectorizingCopyWithAssumedAlignmentILi128EEEfEEENS4_8identityESY_S18_vS1D_EENS_8epilogue10collective6detail29Sm90TmaWarpSpecializedAdapterINS1G_15DefaultEpilogueINS_10tfloat32_tENS5_IJlSB_lEEES1L_NS1F_6thread17LinearCombinationIS1K_Li1EffLNS1M_9ScaleType4KindE0ELNS_15FloatRoundStyleE2ES1K_EENS1_15EpilogueDefaultEEEEEvvEEEEvNT_6ParamsE)
        /*0014*/ 	.word	0x00000000


	//----- nvinfo : EIATTR_MIN_STACK_SIZE
	.align		4
.L_18:
        /*0018*/ 	.byte	0x04, 0x12
        /*001a*/ 	.short	(.L_20 - .L_19)
	.align		4
.L_19:
        /*001c*/ 	.word	index@(_ZN7cutlass13device_kernelINS_4gemm6kernel13GemmUniversalIN4cute5tupleIJiiiiEEENS1_10collective13CollectiveMmaINS1_39MainloopSm90TmaGmmaRmemAWarpSpecializedILi14ENS5_IJNS4_1CILi1EEESB_SB_EEENS1_32KernelTmaWarpSpecializedPingpongEEENS5_IJNSA_ILi64EEESF_NSA_ILi32EEEEEEfNS5_IJSB_llEEEfSI_NS4_8TiledMMAINS4_8MMA_AtomIJNS4_4SM904GMMA29MMA_64x64x8_F32TF32TF32_RS_TNILNSM_7ScaleInE1ELSO_1EEEEEENS4_6LayoutISC_NS5_IJNSA_ILi0EEESS_SS_EEEEENS5_IJNS4_10UnderscoreESV_SV_EEEEENS4_13SM90_TMA_LOADENS4_14ComposedLayoutINS4_7SwizzleILi1ELi4ELi3EEENS4_18smem_ptr_flag_bitsILi32EEENSR_INS5_IJNSA_ILi8EEES14_EEENS5_IJSB_S14_EEEEEEENS4_9Copy_AtomIJNS4_39AutoVectorizingCopyWithAssumedAlignmentILi128EEEfEEENS4_8identityESY_S18_vS1D_EENS_8epilogue10collective6detail29Sm90TmaWarpSpecializedAdapterINS1G_15DefaultEpilogueINS_10tfloat32_tENS5_IJlSB_lEEES1L_NS1F_6thread17LinearCombinationIS1K_Li1EffLNS1M_9ScaleType4KindE0ELNS_15FloatRoundStyleE2ES1K_EENS1_15EpilogueDefaultEEEEEvvEEEEvNT_6ParamsE)
        /*0020*/ 	.word	0x00000000
.L_20:


//--------------------- .nv.compat                --------------------------
	.section	.nv.compat,"",@"SHT_CUDA_COMPAT_INFO"
	.align	4
        /*0000*/ 	.byte	0x02, 0x09, 0x01, 0x00, 0x02, 0x02, 0x04, 0x00, 0x02, 0x05, 0x05, 0x00, 0x03, 0x07, 0x01, 0x01
        /*0010*/ 	.byte	0x02, 0x03, 0x01, 0x00, 0x02, 0x06, 0x01, 0x00, 0x04, 0x0b, 0x08, 0x00, 0x00, 0x00, 0x00, 0x00
        /*0020*/ 	.byte	0x00, 0x00, 0x00, 0x00


//--------------------- .nv.info._ZN7cutlass13device_kernelINS_4gemm6kernel13GemmUniversalIN4cute5tupleIJiiiiEEENS1_10collective13CollectiveMmaINS1_39MainloopSm90TmaGmmaRmemAWarpSpecializedILi14ENS5_IJNS4_1CILi1EEESB_SB_EEENS1_32KernelTmaWarpSpecializedPingpongEEENS5_IJNSA_ILi64EEESF_NSA_ILi32EEEEEEfNS5_IJSB_llEEEfSI_NS4_8TiledMMAINS4_8MMA_AtomIJNS4_4SM904GMMA29MMA_64x64x8_F32TF32TF32_RS_TNILNSM_7ScaleInE1ELSO_1EEEEEENS4_6LayoutISC_NS5_IJNSA_ILi0EEESS_SS_EEEEENS5_IJNS4_10UnderscoreESV_SV_EEEEENS4_13SM90_TMA_LOADENS4_14ComposedLayoutINS4_7SwizzleILi1ELi4ELi3EEENS4_18smem_ptr_flag_bitsILi32EEENSR_INS5_IJNSA_ILi8EEES14_EEENS5_IJSB_S14_EEEEEEENS4_9Copy_AtomIJNS4_39AutoVectorizingCopyWithAssumedAlignmentILi128EEEfEEENS4_8identityESY_S18_vS1D_EENS_8epilogue10collective6detail29Sm90TmaWarpSpecializedAdapterINS1G_15DefaultEpilogueINS_10tfloat32_tENS5_IJlSB_lEEES1L_NS1F_6thread17LinearCombinationIS1K_Li1EffLNS1M_9ScaleType4KindE0ELNS_15FloatRoundStyleE2ES1K_EENS1_15EpilogueDefaultEEEEEvvEEEEvNT_6ParamsE --------------------------
	.section	.nv.info._ZN7cutlass13device_kernelINS_4gemm6kernel13GemmUniversalIN4cute5tupleIJiiiiEEENS1_10collective13CollectiveMmaINS1_39MainloopSm90TmaGmmaRmemAWarpSpecializedILi14ENS5_IJNS4_1CILi1EEESB_SB_EEENS1_32KernelTmaWarpSpecializedPingpongEEENS5_IJNSA_ILi64EEESF_NSA_ILi32EEEEEEfNS5_IJSB_llEEEfSI_NS4_8TiledMMAINS4_8MMA_AtomIJNS4_4SM904GMMA29MMA_64x64x8_F32TF32TF32_RS_TNILNSM_7ScaleInE1ELSO_1EEEEEENS4_6LayoutISC_NS5_IJNSA_ILi0EEESS_SS_EEEEENS5_IJNS4_10UnderscoreESV_SV_EEEEENS4_13SM90_TMA_LOADENS4_14ComposedLayoutINS4_7SwizzleILi1ELi4ELi3EEENS4_18smem_ptr_flag_bitsILi32EEENSR_INS5_IJNSA_ILi8EEES14_EEENS5_IJSB_S14_EEEEEEENS4_9Copy_AtomIJNS4_39AutoVectorizingCopyWithAssumedAlignmentILi128EEEfEEENS4_8identityESY_S18_vS1D_EENS_8epilogue10collective6detail29Sm90TmaWarpSpecializedAdapterINS1G_15DefaultEpilogueINS_10tfloat32_tENS5_IJlSB_lEEES1L_NS1F_6thread17LinearCombinationIS1K_Li1EffLNS1M_9ScaleType4KindE0ELNS_15FloatRoundStyleE2ES1K_EENS1_15EpilogueDefaultEEEEEvvEEEEvNT_6ParamsE,"",@"SHT_CUDA_INFO"
	.sectionflags	@""
	.align	4


	//----- nvinfo : EIATTR_CUDA_API_VERSION
	.align		4
        /*0000*/ 	.byte	0x04, 0x37
        /*0002*/ 	.short	(.L_22 - .L_21)
.L_21:
        /*0004*/ 	.word	0x00000082


	//----- nvinfo : EIATTR_KPARAM_INFO
	.align		4
.L_22:
        /*0008*/ 	.byte	0x04, 0x17
        /*000a*/ 	.short	(.L_24 - .L_23)
.L_23:
        /*000c*/ 	.word	0x00000000
        /*0010*/ 	.short	0x0000
        /*0012*/ 	.short	0x0070
        /*0014*/ 	.byte	0x00, 0xf0, 0x01, 0x10


	//----- nvinfo : EIATTR_SPARSE_MMA_MASK
	.align		4
.L_24:
        /*0018*/ 	.byte	0x03, 0x50
        /*001a*/ 	.short	0x0000


	//----- nvinfo : EIATTR_MAXREG_COUNT
	.align		4
        /*001c*/ 	.byte	0x03, 0x1b
        /*001e*/ 	.short	0x00a8


	//----- nvinfo : EIATTR_NUM_BARRIERS
	.align		4
        /*0020*/ 	.byte	0x02, 0x4c
        /*0022*/ 	.byte	0x03
	.zero		1


	//----- nvinfo : EIATTR_EXTERNS
	.align		4
        /*0024*/ 	.byte	0x04, 0x0f
        /*0026*/ 	.short	(.L_26 - .L_25)


	//   ....[0]....
	.align		4
.L_25:
        /*0028*/ 	.word	index@(__assertfail)


	//----- nvinfo : EIATTR_MERCURY_ISA_VERSION
	.align		4
.L_26:
        /*002c*/ 	.byte	0x03, 0x5f
        /*002e*/ 	.short	0x0101


	//----- nvinfo : EIATTR_INT_WARP_WIDE_INSTR_OFFSETS
	.align		4
        /*0030*/ 	.byte	0x04, 0x31
        /*0032*/ 	.short	(.L_28 - .L_27)


	//   ....[0]....
.L_27:
        /*0034*/ 	.word	0x00000600


	//   ....[1]....
        /*0038*/ 	.word	0x00000610


	//   ....[2]....
        /*003c*/ 	.word	0x00000680


	//   ....[3]....
        /*0040*/ 	.word	0x00000690


	//   ....[4]....
        /*0044*/ 	.word	0x000006a0


	//   ....[5]....
        /*0048*/ 	.word	0x000006c0


	//   ....[6]....
        /*004c*/ 	.word	0x00000720


	//   ....[7]....
        /*0050*/ 	.word	0x00000740


	//----- nvinfo : EIATTR_COOP_GROUP_MASK_REGIDS
	.align		4
.L_28:
        /*0054*/ 	.byte	0x04, 0x29
        /*0056*/ 	.short	(.L_30 - .L_29)


	//   ....[0]....
.L_29:
        /*0058*/ 	.word	0xffffffff


	//   ....[1]....
        /*005c*/ 	.word	0xffffffff


	//   ....[2]....
        /*0060*/ 	.word	0xffffffff


	//   ....[3]....
        /*0064*/ 	.word	0xffffffff


	//   ....[4]....
        /*0068*/ 	.word	0xffffffff


	//   ....[5]....
        /*006c*/ 	.word	0xffffffff


	//   ....[6]....
        /*0070*/ 	.word	0xffffffff


	//   ....[7]....
        /*0074*/ 	.word	0xffffffff


	//   ....[8]....
        /*0078*/ 	.word	0xffffffff


	//   ....[9]....
        /*007c*/ 	.word	0xffffffff


	//   ....[10]....
        /*0080*/ 	.word	0xffffffff


	//   ....[11]....
        /*0084*/ 	.word	0xffffffff


	//   ....[12]....
        /*0088*/ 	.word	0xffffffff


	//   ....[13]....
        /*008c*/ 	.word	0xffffffff


	//   ....[14]....
        /*0090*/ 	.word	0xffffffff


	//   ....[15]....
        /*0094*/ 	.word	0xffffffff


	//   ....[16]....
        /*0098*/ 	.word	0xffffffff


	//   ....[17]....
        /*009c*/ 	.word	0xffffffff


	//   ....[18]....
        /*00a0*/ 	.word	0xffffffff


	//   ....[19]....
        /*00a4*/ 	.word	0x0500000f


	//   ....[20]....
        /*00a8*/ 	.word	0x0500000f


	//   ....[21]....
        /*00ac*/ 	.word	0x0500000f


	//   ....[22]....
        /*00b0*/ 	.word	0x0500000f


	//   ....[23]....
        /*00b4*/ 	.word	0x0500000f


	//----- nvinfo : EIATTR_COOP_GROUP_INSTR_OFFSETS
	.align		4
.L_30:
        /*00b8*/ 	.byte	0x04, 0x28
        /*00ba*/ 	.short	(.L_32 - .L_31)


	//   ....[0]....
.L_31:
        /*00bc*/ 	.word	0x00000050


	//   ....[1]....
        /*00c0*/ 	.word	0x00000080


	//   ....[2]....
        /*00c4*/ 	.word	0x00000180


	//   ....[3]....
        /*00c8*/ 	.word	0x00000500


	//   ....[4]....
        /*00cc*/ 	.word	0x00000540


	//   ....[5]....
        /*00d0*/ 	.word	0x00000580


	//   ....[6]....
        /*00d4*/ 	.word	0x00001820


	//   ....[7]....
        /*00d8*/ 	.word	0x00002100


	//   ....[8]....
        /*00dc*/ 	.word	0x00002210


	//   ....[9]....
        /*00e0*/ 	.word	0x000025b0


	//   ....[10]....
        /*00e4*/ 	.word	0x00002650


	//   ....[11]....
        /*00e8*/ 	.word	0x00002b50


	//   ....[12]....
        /*00ec*/ 	.word	0x00002be0


	//   ....[13]....
        /*00f0*/ 	.word	0x00003120


	//   ....[14]....
        /*00f4*/ 	.word	0x000031b0


	//   ....[15]....
        /*00f8*/ 	.word	0x00003790


	//   ....[16]....
        /*00fc*/ 	.word	0x00003890


	//   ....[17]....
        /*0100*/ 	.word	0x00003cb0


	//   ....[18]....
        /*0104*/ 	.word	0x00003d50


	//   ....[19]....
        /*0108*/ 	.word	0x000089c0


	//   ....[20]....
        /*010c*/ 	.word	0x00008b20


	//   ....[21]....
        /*0110*/ 	.word	0x00008bf0


	//   ....[22]....
        /*0114*/ 	.word	0x00008d70


	//   ....[23]....
        /*0118*/ 	.word	0x00008e40


	//----- nvinfo : EIATTR_REG_RECONFIG
	.align		4
.L_32:
        /*011c*/ 	.byte	0x01, 0x54
	.zero		2


	//----- nvinfo : EIATTR_SYSCALL_OFFSETS
	.align		4
        /*0120*/ 	.byte	0x04, 0x46
        /*0122*/ 	.short	(.L_34 - .L_33)


	//   ....[0]....
.L_33:
        /*0124*/ 	.word	0x00001950


	//   ....[1]....
        /*0128*/ 	.word	0x00001a90


	//   ....[2]....
        /*012c*/ 	.word	0x00001b80


	//   ....[3]....
        /*0130*/ 	.word	0x00006f50


	//   ....[4]....
        /*0134*/ 	.word	0x00007080


	//----- nvinfo : EIATTR_MBARRIER_INSTR_OFFSETS
	.align		4
.L_34:
        /*0138*/ 	.byte	0x04, 0x39
        /*013a*/ 	.short	(.L_36 - .L_35)


	//   ....[0]....
.L_35:
        /*013c*/ 	.word	0x00000320
        /*0140*/ 	.word	0x000000ff
        /*0144*/ 	.word	0x00000000
        /*0148*/ 	.short	0x0100
        /*014a*/ 	.byte	0x05
	.zero		1


	//   ....[1]....
        /*014c*/ 	.word	0x00000330
        /*0150*/ 	.word	0x000000ff
        /*0154*/ 	.word	0x00000070
        /*0158*/ 	.short	0x0100
        /*015a*/ 	.byte	0x05
	.zero		1


	//   ....[2]....
        /*015c*/ 	.word	0x00000340
        /*0160*/ 	.word	0x000000ff
        /*0164*/ 	.word	0x00000008
        /*0168*/ 	.short	0x0100
        /*016a*/ 	.byte	0x05
	.zero		1


	//   ....[3]....
        /*016c*/ 	.word	0x00000350
        /*0170*/ 	.word	0x000000ff
        /*0174*/ 	.word	0x00000078
        /*0178*/ 	.short	0x0100
        /*017a*/ 	.byte	0x05
	.zero		1


	//   ....[4]....
        /*017c*/ 	.word	0x00000360
        /*0180*/ 	.word	0x000000ff
        /*0184*/ 	.word	0x00000010
        /*0188*/ 	.short	0x0100
        /*018a*/ 	.byte	0x05
	.zero		1


	//   ....[5]....
        /*018c*/ 	.word	0x00000370
        /*0190*/ 	.word	0x000000ff
        /*0194*/ 	.word	0x00000080
        /*0198*/ 	.short	0x0100
        /*019a*/ 	.byte	0x05
	.zero		1


	//   ....[6]....
        /*019c*/ 	.word	0x00000380
        /*01a0*/ 	.word	0x000000ff
        /*01a4*/ 	.word	0x00000018
        /*01a8*/ 	.short	0x0100
        /*01aa*/ 	.byte	0x05
	.zero		1


	//   ....[7]....
        /*01ac*/ 	.word	0x00000390
        /*01b0*/ 	.word	0x000000ff
        /*01b4*/ 	.word	0x00000088
        /*01b8*/ 	.short	0x0100
        /*01ba*/ 	.byte	0x05
	.zero		1


	//   ....[8]....
        /*01bc*/ 	.word	0x000003a0
        /*01c0*/ 	.word	0x000000ff
        /*01c4*/ 	.word	0x00000020
        /*01c8*/ 	.short	0x0100
        /*01ca*/ 	.byte	0x05
	.zero		1


	//   ....[9]....
        /*01cc*/ 	.word	0x000003b0
        /*01d0*/ 	.word	0x000000ff
        /*01d4*/ 	.word	0x00000090
        /*01d8*/ 	.short	0x0100
        /*01da*/ 	.byte	0x05
	.zero		1


	//   ....[10]....
        /*01dc*/ 	.word	0x000003c0
        /*01e0*/ 	.word	0x000000ff
        /*01e4*/ 	.word	0x00000028
        /*01e8*/ 	.short	0x0100
        /*01ea*/ 	.byte	0x05
	.zero		1


	//   ....[11]....
        /*01ec*/ 	.word	0x000003d0
        /*01f0*/ 	.word	0x000000ff
        /*01f4*/ 	.word	0x00000098
        /*01f8*/ 	.short	0x0100
        /*01fa*/ 	.byte	0x05
	.zero		1


	//   ....[12]....
        /*01fc*/ 	.word	0x000003e0
        /*0200*/ 	.word	0x000000ff
        /*0204*/ 	.word	0x00000030
        /*0208*/ 	.short	0x0100
        /*020a*/ 	.byte	0x05
	.zero		1


	//   ....[13]....
        /*020c*/ 	.word	0x000003f0
        /*0210*/ 	.word	0x000000ff
        /*0214*/ 	.word	0x000000a0
        /*0218*/ 	.short	0x0100
        /*021a*/ 	.byte	0x05
	.zero		1


	//   ....[14]....
        /*021c*/ 	.word	0x00000400
        /*0220*/ 	.word	0x000000ff
        /*0224*/ 	.word	0x00000038
        /*0228*/ 	.short	0x0100
        /*022a*/ 	.byte	0x05
	.zero		1


	//   ....[15]....
        /*022c*/ 	.word	0x00000410
        /*0230*/ 	.word	0x000000ff
        /*0234*/ 	.word	0x000000a8
        /*0238*/ 	.short	0x0100
        /*023a*/ 	.byte	0x05
	.zero		1


	//   ....[16]....
        /*023c*/ 	.word	0x00000420
        /*0240*/ 	.word	0x000000ff
        /*0244*/ 	.word	0x00000040
        /*0248*/ 	.short	0x0100
        /*024a*/ 	.byte	0x05
	.zero		1


	//   ....[17]....
        /*024c*/ 	.word	0x00000430
        /*0250*/ 	.word	0x000000ff
        /*0254*/ 	.word	0x000000b0
        /*0258*/ 	.short	0x0100
        /*025a*/ 	.byte	0x05
	.zero		1


	//   ....[18]....
        /*025c*/ 	.word	0x00000440
        /*0260*/ 	.word	0x000000ff
        /*0264*/ 	.word	0x00000048
        /*0268*/ 	.short	0x0100
        /*026a*/ 	.byte	0x05
	.zero		1


	//   ....[19]....
        /*026c*/ 	.word	0x00000450
        /*0270*/ 	.word	0x000000ff
        /*0274*/ 	.word	0x000000b8
        /*0278*/ 	.short	0x0100
        /*027a*/ 	.byte	0x05
	.zero		1


	//   ....[20]....
        /*027c*/ 	.word	0x00000460
        /*0280*/ 	.word	0x000000ff
        /*0284*/ 	.word	0x00000050
        /*0288*/ 	.short	0x0100
        /*028a*/ 	.byte	0x05
	.zero		1


	//   ....[21]....
        /*028c*/ 	.word	0x00000470
        /*0290*/ 	.word	0x000000ff
        /*0294*/ 	.word	0x000000c0
        /*0298*/ 	.short	0x0100
        /*029a*/ 	.byte	0x05
	.zero		1


	//   ....[22]....
        /*029c*/ 	.word	0x00000480
        /*02a0*/ 	.word	0x000000ff
        /*02a4*/ 	.word	0x00000058
        /*02a8*/ 	.short	0x0100
        /*02aa*/ 	.byte	0x05
	.zero		1


	//   ....[23]....
        /*02ac*/ 	.word	0x00000490
        /*02b0*/ 	.word	0x000000ff
        /*02b4*/ 	.word	0x000000c8
        /*02b8*/ 	.short	0x0100
        /*02ba*/ 	.byte	0x05
	.zero		1


	//   ....[24]....
        /*02bc*/ 	.word	0x000004a0
        /*02c0*/ 	.word	0x000000ff
        /*02c4*/ 	.word	0x00000060
        /*02c8*/ 	.short	0x0100
        /*02ca*/ 	.byte	0x05
	.zero		1


	//   ....[25]....
        /*02cc*/ 	.word	0x000004b0
        /*02d0*/ 	.word	0x000000ff
        /*02d4*/ 	.word	0x000000d0
        /*02d8*/ 	.short	0x0100
        /*02da*/ 	.byte	0x05
	.zero		1


	//   ....[26]....
        /*02dc*/ 	.word	0x000004c0
        /*02e0*/ 	.word	0x000000ff
        /*02e4*/ 	.word	0x00000068
        /*02e8*/ 	.short	0x0100
        /*02ea*/ 	.byte	0x05
	.zero		1


	//   ....[27]....
        /*02ec*/ 	.word	0x000004d0
        /*02f0*/ 	.word	0x000000ff
        /*02f4*/ 	.word	0x000000d8
        /*02f8*/ 	.short	0x0100
        /*02fa*/ 	.byte	0x05
	.zero		1


	//   ....[28]....
        /*02fc*/ 	.word	0x00000760
        /*0300*/ 	.word	0x000000ff
        /*0304*/ 	.word	0x00000110
        /*0308*/ 	.short	0x0100
        /*030a*/ 	.byte	0x05
	.zero		1


	//   ....[29]....
        /*030c*/ 	.word	0x00000770
        /*0310*/ 	.word	0x000000ff
        /*0314*/ 	.word	0x00000118
        /*0318*/ 	.short	0x0100
        /*031a*/ 	.byte	0x05
	.zero		1


	//   ....[30]....
        /*031c*/ 	.word	0x000007b0
        /*0320*/ 	.word	0x000000ff
        /*0324*/ 	.word	0x000000f0
        /*0328*/ 	.short	0x0100
        /*032a*/ 	.byte	0x0a
	.zero		1


	//   ....[31]....
        /*032c*/ 	.word	0x000007d0
        /*0330*/ 	.word	0x000000ff
        /*0334*/ 	.word	0x000000f8
        /*0338*/ 	.short	0x0100
        /*033a*/ 	.byte	0x0a
	.zero		1


	//   ....[32]....
        /*033c*/ 	.word	0x000007e0
        /*0340*/ 	.word	0x000000ff
        /*0344*/ 	.word	0x00000100
        /*0348*/ 	.short	0x0100
        /*034a*/ 	.byte	0x0a
	.zero		1


	//   ....[33]....
        /*034c*/ 	.word	0x000007f0
        /*0350*/ 	.word	0x000000ff
        /*0354*/ 	.word	0x00000108
        /*0358*/ 	.short	0x0100
        /*035a*/ 	.byte	0x0a
	.zero		1


	//   ....[34]....
        /*035c*/ 	.word	0x000017e0
        /*0360*/ 	.word	0x0000004d
        /*0364*/ 	.word	0x00000000
        /*0368*/ 	.short	0x010a
        /*036a*/ 	.byte	0x2d
	.zero		1


	//   ....[35]....
        /*036c*/ 	.word	0x00001c80
        /*0370*/ 	.word	0x00000003
        /*0374*/ 	.word	0x00000000
        /*0378*/ 	.short	0x010a
        /*037a*/ 	.byte	0x3f
	.zero		1


	//   ....[36]....
        /*037c*/ 	.word	0x00001cc0
        /*0380*/ 	.word	0x00000003
        /*0384*/ 	.word	0x00000000
        /*0388*/ 	.short	0x010a
        /*038a*/ 	.byte	0x3f
	.zero		1


	//   ....[37]....
        /*038c*/ 	.word	0x00001ff0
        /*0390*/ 	.word	0x00000054
        /*0394*/ 	.word	0x00000000
        /*0398*/ 	.short	0x010a
        /*039a*/ 	.byte	0x3f
	.zero		1


	//   ....[38]....
        /*039c*/ 	.word	0x00002990
        /*03a0*/ 	.word	0x00000054
        /*03a4*/ 	.word	0x00000000
        /*03a8*/ 	.short	0x010a
        /*03aa*/ 	.byte	0x3f
	.zero		1


	//   ....[39]....
        /*03ac*/ 	.word	0x00002eb0
        /*03b0*/ 	.word	0x0000005a
        /*03b4*/ 	.word	0x00000000
        /*03b8*/ 	.short	0x010a
        /*03ba*/ 	.byte	0x3f
	.zero		1


	//   ....[40]....
        /*03bc*/ 	.word	0x000033a0
        /*03c0*/ 	.word	0x000000ff
        /*03c4*/ 	.word	0x00000000
        /*03c8*/ 	.short	0x0101
        /*03ca*/ 	.byte	0x05
	.zero		1


	//   ....[41]....
        /*03cc*/ 	.word	0x00003610
        /*03d0*/ 	.word	0x0000005a
        /*03d4*/ 	.word	0x00000000
        /*03d8*/ 	.short	0x010a
        /*03da*/ 	.byte	0x3f
	.zero		1


	//   ....[42]....
        /*03dc*/ 	.word	0x00003f50
        /*03e0*/ 	.word	0x000000ff
        /*03e4*/ 	.word	0x00000000
        /*03e8*/ 	.short	0x0101
        /*03ea*/ 	.byte	0x04
	.zero		1


	//   ....[43]....
        /*03ec*/ 	.word	0x000040a0
        /*03f0*/ 	.word	0x00000049
        /*03f4*/ 	.word	0x00000000
        /*03f8*/ 	.short	0x0101
        /*03fa*/ 	.byte	0x30
	.zero		1


	//   ....[44]....
        /*03fc*/ 	.word	0x00004170
        /*0400*/ 	.word	0x000000ff
        /*0404*/ 	.word	0x00000000
        /*0408*/ 	.short	0x0101
        /*040a*/ 	.byte	0x06
	.zero		1


	//   ....[45]....
        /*040c*/ 	.word	0x00004220
        /*0410*/ 	.word	0x0000004d
        /*0414*/ 	.word	0x00000010
        /*0418*/ 	.short	0x010a
        /*041a*/ 	.byte	0x2d
	.zero		1


	//   ....[46]....
        /*041c*/ 	.word	0x00006560
        /*0420*/ 	.word	0x0000004a
        /*0424*/ 	.word	0x00000000
        /*0428*/ 	.short	0x0101
        /*042a*/ 	.byte	0x30
	.zero		1


	//   ....[47]....
        /*042c*/ 	.word	0x00007230
        /*0430*/ 	.word	0x00000007
        /*0434*/ 	.word	0x00000070
        /*0438*/ 	.short	0x010a
        /*043a*/ 	.byte	0x3f
	.zero		1


	//   ....[48]....
        /*043c*/ 	.word	0x00007a80
        /*0440*/ 	.word	0x00000003
        /*0444*/ 	.word	0x00000118
        /*0448*/ 	.short	0x0101
        /*044a*/ 	.byte	0x3f
	.zero		1


	//   ....[49]....
        /*044c*/ 	.word	0x00008180
        /*0450*/ 	.word	0x00000005
        /*0454*/ 	.word	0x00000000
        /*0458*/ 	.short	0x010a
        /*045a*/ 	.byte	0x3f
	.zero		1


	//   ....[50]....
        /*045c*/ 	.word	0x00008200
        /*0460*/ 	.word	0x00000007
        /*0464*/ 	.word	0x00000000
        /*0468*/ 	.short	0x010a
        /*046a*/ 	.byte	0x3f
	.zero		1


	//   ....[51]....
        /*046c*/ 	.word	0x00008290
        /*0470*/ 	.word	0x00000006
        /*0474*/ 	.word	0x00000000
        /*0478*/ 	.short	0x010a
        /*047a*/ 	.byte	0x3f
	.zero		1


	//   ....[52]....
        /*047c*/ 	.word	0x00008320
        /*0480*/ 	.word	0x00000009
        /*0484*/ 	.word	0x00000000
        /*0488*/ 	.short	0x010a
        /*048a*/ 	.byte	0x3f
	.zero		1


	//   ....[53]....
        /*048c*/ 	.word	0x000083b0
        /*0490*/ 	.word	0x00000006
        /*0494*/ 	.word	0x00000000
        /*0498*/ 	.short	0x010a
        /*049a*/ 	.byte	0x3f
	.zero		1


	//   ....[54]....
        /*049c*/ 	.word	0x00008440
        /*04a0*/ 	.word	0x00000009
        /*04a4*/ 	.word	0x00000000
        /*04a8*/ 	.short	0x010a
        /*04aa*/ 	.byte	0x3f
	.zero		1


	//   ....[55]....
        /*04ac*/ 	.word	0x000084d0
        /*04b0*/ 	.word	0x00000006
        /*04b4*/ 	.word	0x00000000
        /*04b8*/ 	.short	0x010a
        /*04ba*/ 	.byte	0x3f
	.zero		1


	//   ....[56]....
        /*04bc*/ 	.word	0x00008560
        /*04c0*/ 	.word	0x00000009
        /*04c4*/ 	.word	0x00000000
        /*04c8*/ 	.short	0x010a
        /*04ca*/ 	.byte	0x3f
	.zero		1


	//   ....[57]....
        /*04cc*/ 	.word	0x000085f0
        /*04d0*/ 	.word	0x00000006
        /*04d4*/ 	.word	0x00000000
        /*04d8*/ 	.short	0x010a
        /*04da*/ 	.byte	0x3f
	.zero		1


	//   ....[58]....
        /*04dc*/ 	.word	0x00008680
        /*04e0*/ 	.word	0x00000009
        /*04e4*/ 	.word	0x00000000
        /*04e8*/ 	.short	0x010a
        /*04ea*/ 	.byte	0x3f
	.zero		1


	//   ....[59]....
        /*04ec*/ 	.word	0x00008710
        /*04f0*/ 	.word	0x00000006
        /*04f4*/ 	.word	0x00000000
        /*04f8*/ 	.short	0x010a
        /*04fa*/ 	.byte	0x3f
	.zero		1


	//   ....[60]....
        /*04fc*/ 	.word	0x000087a0
        /*0500*/ 	.word	0x00000009
        /*0504*/ 	.word	0x00000000
        /*0508*/ 	.short	0x010a
        /*050a*/ 	.byte	0x3f
	.zero		1


	//   ....[61]....
        /*050c*/ 	.word	0x00008830
        /*0510*/ 	.word	0x00000006
        /*0514*/ 	.word	0x00000000
        /*0518*/ 	.short	0x010a
        /*051a*/ 	.byte	0x3f
	.zero		1


	//   ....[62]....
        /*051c*/ 	.word	0x000088c0
        /*0520*/ 	.word	0x00000003
        /*0524*/ 	.word	0x00000000
        /*0528*/ 	.short	0x010a
        /*052a*/ 	.byte	0x3f
	.zero		1


	//   ....[63]....
        /*052c*/ 	.word	0x00008930
        /*0530*/ 	.word	0x00000005
        /*0534*/ 	.word	0x00000000
        /*0538*/ 	.short	0x010a
        /*053a*/ 	.byte	0x3f
	.zero		1


	//   ....[64]....
        /*053c*/ 	.word	0x000089f0
        /*0540*/ 	.word	0x00000003
        /*0544*/ 	.word	0x00000000
        /*0548*/ 	.short	0x010a
        /*054a*/ 	.byte	0x3f
	.zero		1


	//   ....[65]....
        /*054c*/ 	.word	0x00008c20
        /*0550*/ 	.word	0x00000054
        /*0554*/ 	.word	0x00000000
        /*0558*/ 	.short	0x010a
        /*055a*/ 	.byte	0x3f
	.zero		1


	//   ....[66]....
        /*055c*/ 	.word	0x00008c70
        /*0560*/ 	.word	0x0000005a
        /*0564*/ 	.word	0x00000000
        /*0568*/ 	.short	0x010a
        /*056a*/ 	.byte	0x3f
	.zero		1


	//   ....[67]....
        /*056c*/ 	.word	0x00008e80
        /*0570*/ 	.word	0x00000003
        /*0574*/ 	.word	0x00000010
        /*0578*/ 	.short	0x010a
        /*057a*/ 	.byte	0x3f
	.zero		1


	//   ....[68]....
        /*057c*/ 	.word	0x00008f50
        /*0580*/ 	.word	0x00000007
        /*0584*/ 	.word	0x00000070
        /*0588*/ 	.short	0x010a
        /*058a*/ 	.byte	0x3f
	.zero		1


	//   ....[69]....
        /*058c*/ 	.word	0x00009020
        /*0590*/ 	.word	0x00000005
        /*0594*/ 	.word	0x00000000
        /*0598*/ 	.short	0x010a
        /*059a*/ 	.byte	0x3f
	.zero		1


	//   ....[70]....
        /*059c*/ 	.word	0x00009070
        /*05a0*/ 	.word	0x00000007
        /*05a4*/ 	.word	0x00000000
        /*05a8*/ 	.short	0x010a
        /*05aa*/ 	.byte	0x3f
	.zero		1


	//   ....[71]....
        /*05ac*/ 	.word	0x000090c0
        /*05b0*/ 	.word	0x00000006
        /*05b4*/ 	.word	0x00000000
        /*05b8*/ 	.short	0x010a
        /*05ba*/ 	.byte	0x3f
	.zero		1


	//   ....[72]....
        /*05bc*/ 	.word	0x00009110
        /*05c0*/ 	.word	0x00000009
        /*05c4*/ 	.word	0x00000000
        /*05c8*/ 	.short	0x010a
        /*05ca*/ 	.byte	0x3f
	.zero		1


	//   ....[73]....
        /*05cc*/ 	.word	0x00009160
        /*05d0*/ 	.word	0x00000006
        /*05d4*/ 	.word	0x00000000
        /*05d8*/ 	.short	0x010a
        /*05da*/ 	.byte	0x3f
	.zero		1


	//   ....[74]....
        /*05dc*/ 	.word	0x000091b0
        /*05e0*/ 	.word	0x00000009
        /*05e4*/ 	.word	0x00000000
        /*05e8*/ 	.short	0x010a
        /*05ea*/ 	.byte	0x3f
	.zero		1


	//   ....[75]....
        /*05ec*/ 	.word	0x00009200
        /*05f0*/ 	.word	0x00000006
        /*05f4*/ 	.word	0x00000000
        /*05f8*/ 	.short	0x010a
        /*05fa*/ 	.byte	0x3f
	.zero		1


	//   ....[76]....
        /*05fc*/ 	.word	0x00009250
        /*0600*/ 	.word	0x00000009
        /*0604*/ 	.word	0x00000000
        /*0608*/ 	.short	0x010a
        /*060a*/ 	.byte	0x3f
	.zero		1


	//   ....[77]....
        /*060c*/ 	.word	0x000092a0
        /*0610*/ 	.word	0x00000006
        /*0614*/ 	.word	0x00000000
        /*0618*/ 	.short	0x010a
        /*061a*/ 	.byte	0x3f
	.zero		1


	//   ....[78]....
        /*061c*/ 	.word	0x000092f0
        /*0620*/ 	.word	0x00000009
        /*0624*/ 	.word	0x00000000
        /*0628*/ 	.short	0x010a
        /*062a*/ 	.byte	0x3f
	.zero		1


	//   ....[79]....
        /*062c*/ 	.word	0x00009340
        /*0630*/ 	.word	0x00000006
        /*0634*/ 	.word	0x00000000
        /*0638*/ 	.short	0x010a
        /*063a*/ 	.byte	0x3f
	.zero		1


	//   ....[80]....
        /*063c*/ 	.word	0x00009390
        /*0640*/ 	.word	0x00000009
        /*0644*/ 	.word	0x00000000
        /*0648*/ 	.short	0x010a
        /*064a*/ 	.byte	0x3f
	.zero		1


	//   ....[81]....
        /*064c*/ 	.word	0x000093e0
        /*0650*/ 	.word	0x00000006
        /*0654*/ 	.word	0x00000000
        /*0658*/ 	.short	0x010a
        /*065a*/ 	.byte	0x3f
	.zero		1


	//----- nvinfo : EIATTR_NUM_MBARRIERS
	.align		4
.L_36:
        /*065c*/ 	.byte	0x03, 0x38
        /*065e*/ 	.short	0x0022


	//----- nvinfo : EIATTR_EXIT_INSTR_OFFSETS
	.align		4
        /*0660*/ 	.byte	0x04, 0x1c
        /*0662*/ 	.short	(.L_38 - .L_37)


	//   ....[0]....
.L_37:
        /*0664*/ 	.word	0x00001330


	//   ....[1]....
        /*0668*/ 	.word	0x00001390


	//   ....[2]....
        /*066c*/ 	.word	0x00006bd0


	//   ....[3]....
        /*0670*/ 	.word	0x00006c00


	//   ....[4]....
        /*0674*/ 	.word	0x00008910


	//----- nvinfo : EIATTR_MAX_THREADS
	.align		4
.L_38:
        /*0678*/ 	.byte	0x04, 0x05
        /*067a*/ 	.short	(.L_40 - .L_39)
.L_39:
        /*067c*/ 	.word	0x00000180
        /*0680*/ 	.word	0x00000001
        /*0684*/ 	.word	0x00000001


	//----- nvinfo : EIATTR_CRS_STACK_SIZE
	.align		4
.L_40:
        /*0688*/ 	.byte	0x04, 0x1e
        /*068a*/ 	.short	(.L_42 - .L_41)
.L_41:
        /*068c*/ 	.word	0x00000000


	//----- nvinfo : EIATTR_CBANK_PARAM_SIZE
	.align		4
.L_42:
        /*0690*/ 	.byte	0x03, 0x19
        /*0692*/ 	.short	0x0470


	//----- nvinfo : EIATTR_PARAM_CBANK
	.align		4
        /*0694*/ 	.byte	0x04, 0x0a
        /*0696*/ 	.short	(.L_44 - .L_43)
	.align		4
.L_43:
        /*0698*/ 	.word	index@(.nv.constant0._ZN7cutlass13device_kernelINS_4gemm6kernel13GemmUniversalIN4cute5tupleIJiiiiEEENS1_10collective13CollectiveMmaINS1_39MainloopSm90TmaGmmaRmemAWarpSpecializedILi14ENS5_IJNS4_1CILi1EEESB_SB_EEENS1_32KernelTmaWarpSpecializedPingpongEEENS5_IJNSA_ILi64EEESF_NSA_ILi32EEEEEEfNS5_IJSB_llEEEfSI_NS4_8TiledMMAINS4_8MMA_AtomIJNS4_4SM904GMMA29MMA_64x64x8_F32TF32TF32_RS_TNILNSM_7ScaleInE1ELSO_1EEEEEENS4_6LayoutISC_NS5_IJNSA_ILi0EEESS_SS_EEEEENS5_IJNS4_10UnderscoreESV_SV_EEEEENS4_13SM90_TMA_LOADENS4_14ComposedLayoutINS4_7SwizzleILi1ELi4ELi3EEENS4_18smem_ptr_flag_bitsILi32EEENSR_INS5_IJNSA_ILi8EEES14_EEENS5_IJSB_S14_EEEEEEENS4_9Copy_AtomIJNS4_39AutoVectorizingCopyWithAssumedAlignmentILi128EEEfEEENS4_8identityESY_S18_vS1D_EENS_8epilogue10collective6detail29Sm90TmaWarpSpecializedAdapterINS1G_15DefaultEpilogueINS_10tfloat32_tENS5_IJlSB_lEEES1L_NS1F_6thread17LinearCombinationIS1K_Li1EffLNS1M_9ScaleType4KindE0ELNS_15FloatRoundStyleE2ES1K_EENS1_15EpilogueDefaultEEEEEvvEEEEvNT_6ParamsE)
        /*069c*/ 	.short	0x0210
        /*069e*/ 	.short	0x0470


	//----- nvinfo : EIATTR_SW_WAR
	.align		4
.L_44:
        /*06a0*/ 	.byte	0x04, 0x36
        /*06a2*/ 	.short	(.L_46 - .L_45)
.L_45:
        /*06a4*/ 	.word	0x00000008
.L_46:


//--------------------- .nv.callgraph             --------------------------
	.section	.nv.callgraph,"",@"SHT_CUDA_CALLGRAPH"
	.align	4
	.sectionentsize	8
	.align		4
        /*0000*/ 	.word	0x00000000
	.align		4
        /*0004*/ 	.word	0xffffffff
	.align		4
        /*0008*/ 	.word	index@(_ZN7cutlass13device_kernelINS_4gemm6kernel13GemmUniversalIN4cute5tupleIJiiiiEEENS1_10collective13CollectiveMmaINS1_39MainloopSm90TmaGmmaRmemAWarpSpecializedILi14ENS5_IJNS4_1CILi1EEESB_SB_EEENS1_32KernelTmaWarpSpecializedPingpongEEENS5_IJNSA_ILi64EEESF_NSA_ILi32EEEEEEfNS5_IJSB_llEEEfSI_NS4_8TiledMMAINS4_8MMA_AtomIJNS4_4SM904GMMA29MMA_64x64x8_F32TF32TF32_RS_TNILNSM_7ScaleInE1ELSO_1EEEEEENS4_6LayoutISC_NS5_IJNSA_ILi0EEESS_SS_EEEEENS5_IJNS4_10UnderscoreESV_SV_EEEEENS4_13SM90_TMA_LOADENS4_14ComposedLayoutINS4_7SwizzleILi1ELi4ELi3EEENS4_18smem_ptr_flag_bitsILi32EEENSR_INS5_IJNSA_ILi8EEES14_EEENS5_IJSB_S14_EEEEEEENS4_9Copy_AtomIJNS4_39AutoVectorizingCopyWithAssumedAlignmentILi128EEEfEEENS4_8identityESY_S18_vS1D_EENS_8epilogue10collective6detail29Sm90TmaWarpSpecializedAdapterINS1G_15DefaultEpilogueINS_10tfloat32_tENS5_IJlSB_lEEES1L_NS1F_6thread17LinearCombinationIS1K_Li1EffLNS1M_9ScaleType4KindE0ELNS_15FloatRoundStyleE2ES1K_EENS1_15EpilogueDefaultEEEEEvvEEEEvNT_6ParamsE)
	.align		4
        /*000c*/ 	.word	index@(__assertfail)
	.align		4
        /*0010*/ 	.word	0x00000000
	.align		4
        /*0014*/ 	.word	0xfffffffe
	.align		4
        /*0018*/ 	.word	0x00000000
	.align		4
        /*001c*/ 	.word	0xfffffffd
	.align		4
        /*0020*/ 	.word	0x00000000
	.align		4
        /*0024*/ 	.word	0xfffffffc


//--------------------- .nv.constant4             --------------------------
	.section	.nv.constant4,"a",@progbits
	.align	8
	.align		8
.nv.constant4:
        /*0000*/ 	.dword	__assertfail
	.align		8
        /*0008*/ 	.dword	__unnamed_1
	.align		8
        /*0010*/ 	.dword	__unnamed_2
	.align		8
        /*0018*/ 	.dword	_ZN39_INTERNAL_61f99039_4_k_cu_98111ebd_29404cuda3std3__45__cpo5beginE
	.align		8
        /*0020*/ 	.dword	_ZN39_INTERNAL_61f99039_4_k_cu_98111ebd_29404cuda3std3__45__cpo3endE
	.align		8
        /*0028*/ 	.dword	_ZN39_INTERNAL_61f99039_4_k_cu_98111ebd_29404cuda3std3__45__cpo6cbeginE
	.align		8
        /*0030*/ 	.dword	_ZN39_INTERNAL_61f99039_4_k_cu_98111ebd_29404cuda3std3__45__cpo4cendE
	.align		8
        /*0038*/ 	.dword	_ZN39_INTERNAL_61f99039_4_k_cu_98111ebd_29404cuda3std3__441_GLOBAL__N__61f99039_4_k_cu_98111ebd_29406ignoreE
	.align		8
        /*0040*/ 	.dword	_ZN39_INTERNAL_61f99039_4_k_cu_98111ebd_29404cuda3std3__419piecewise_constructE
	.align		8
        /*0048*/ 	.dword	_ZN39_INTERNAL_61f99039_4_k_cu_98111ebd_29404cuda3std3__48in_placeE
	.align		8
        /*0050*/ 	.dword	_ZN39_INTERNAL_61f99039_4_k_cu_98111ebd_29404cuda3std6ranges3__45__cpo4swapE
	.align		8
        /*0058*/ 	.dword	_ZN39_INTERNAL_61f99039_4_k_cu_98111ebd_29404cuda3std6ranges3__45__cpo9iter_moveE
	.align		8
        /*0060*/ 	.dword	_ZN39_INTERNAL_61f99039_4_k_cu_98111ebd_29404cute7productE
	.align		8
        /*0068*/ 	.dword	_ZN39_INTERNAL_61f99039_4_k_cu_98111ebd_29404cute1_E
	.align		8
        /*0070*/ 	.dword	$str$24
	.align		8
        /*0078*/ 	.dword	$str$25


//--------------------- .text._ZN7cutlass13device_kernelINS_4gemm6kernel13GemmUniversalIN4cute5tupleIJiiiiEEENS1_10collective13CollectiveMmaINS1_39MainloopSm90TmaGmmaRmemAWarpSpecializedILi14ENS5_IJNS4_1CILi1EEESB_SB_EEENS1_32KernelTmaWarpSpecializedPingpongEEENS5_IJNSA_ILi64EEESF_NSA_ILi32EEEEEEfNS5_IJSB_llEEEfSI_NS4_8TiledMMAINS4_8MMA_AtomIJNS4_4SM904GMMA29MMA_64x64x8_F32TF32TF32_RS_TNILNSM_7ScaleInE1ELSO_1EEEEEENS4_6LayoutISC_NS5_IJNSA_ILi0EEESS_SS_EEEEENS5_IJNS4_10UnderscoreESV_SV_EEEEENS4_13SM90_TMA_LOADENS4_14ComposedLayoutINS4_7SwizzleILi1ELi4ELi3EEENS4_18smem_ptr_flag_bitsILi32EEENSR_INS5_IJNSA_ILi8EEES14_EEENS5_IJSB_S14_EEEEEEENS4_9Copy_AtomIJNS4_39AutoVectorizingCopyWithAssumedAlignmentILi128EEEfEEENS4_8identityESY_S18_vS1D_EENS_8epilogue10collective6detail29Sm90TmaWarpSpecializedAdapterINS1G_15DefaultEpilogueINS_10tfloat32_tENS5_IJlSB_lEEES1L_NS1F_6thread17LinearCombinationIS1K_Li1EffLNS1M_9ScaleType4KindE0ELNS_15FloatRoundStyleE2ES1K_EENS1_15EpilogueDefaultEEEEEvvEEEEvNT_6ParamsE --------------------------
	.section	.text._ZN7cutlass13device_kernelINS_4gemm6kernel13GemmUniversalIN4cute5tupleIJiiiiEEENS1_10collective13CollectiveMmaINS1_39MainloopSm90TmaGmmaRmemAWarpSpecializedILi14ENS5_IJNS4_1CILi1EEESB_SB_EEENS1_32KernelTmaWarpSpecializedPingpongEEENS5_IJNSA_ILi64EEESF_NSA_ILi32EEEEEEfNS5_IJSB_llEEEfSI_NS4_8TiledMMAINS4_8MMA_AtomIJNS4_4SM904GMMA29MMA_64x64x8_F32TF32TF32_RS_TNILNSM_7ScaleInE1ELSO_1EEEEEENS4_6LayoutISC_NS5_IJNSA_ILi0EEESS_SS_EEEEENS5_IJNS4_10UnderscoreESV_SV_EEEEENS4_13SM90_TMA_LOADENS4_14ComposedLayoutINS4_7SwizzleILi1ELi4ELi3EEENS4_18smem_ptr_flag_bitsILi32EEENSR_INS5_IJNSA_ILi8EEES14_EEENS5_IJSB_S14_EEEEEEENS4_9Copy_AtomIJNS4_39AutoVectorizingCopyWithAssumedAlignmentILi128EEEfEEENS4_8identityESY_S18_vS1D_EENS_8epilogue10collective6detail29Sm90TmaWarpSpecializedAdapterINS1G_15DefaultEpilogueINS_10tfloat32_tENS5_IJlSB_lEEES1L_NS1F_6thread17LinearCombinationIS1K_Li1EffLNS1M_9ScaleType4KindE0ELNS_15FloatRoundStyleE2ES1K_EENS1_15EpilogueDefaultEEEEEvvEEEEvNT_6ParamsE,"ax",@progbits
	.align	128
.text._ZN7cutlass13device_kernelINS_4gemm6kernel13GemmUniversalIN4cute5tupleIJiiiiEEENS1_10collective13CollectiveMmaINS1_39MainloopSm90TmaGmmaRmemAWarpSpecializedILi14ENS5_IJNS4_1CILi1EEESB_SB_EEENS1_32KernelTmaWarpSpecializedPingpongEEENS5_IJNSA_ILi64EEESF_NSA_ILi32EEEEEEfNS5_IJSB_llEEEfSI_NS4_8TiledMMAINS4_8MMA_AtomIJNS4_4SM904GMMA29MMA_64x64x8_F32TF32TF32_RS_TNILNSM_7ScaleInE1ELSO_1EEEEEENS4_6LayoutISC_NS5_IJNSA_ILi0EEESS_SS_EEEEENS5_IJNS4_10UnderscoreESV_SV_EEEEENS4_13SM90_TMA_LOADENS4_14ComposedLayoutINS4_7SwizzleILi1ELi4ELi3EEENS4_18smem_ptr_flag_bitsILi32EEENSR_INS5_IJNSA_ILi8EEES14_EEENS5_IJSB_S14_EEEEEEENS4_9Copy_AtomIJNS4_39AutoVectorizingCopyWithAssumedAlignmentILi128EEEfEEENS4_8identityESY_S18_vS1D_EENS_8epilogue10collective6detail29Sm90TmaWarpSpecializedAdapterINS1G_15DefaultEpilogueINS_10tfloat32_tENS5_IJlSB_lEEES1L_NS1F_6thread17LinearCombinationIS1K_Li1EffLNS1M_9ScaleType4KindE0ELNS_15FloatRoundStyleE2ES1K_EENS1_15EpilogueDefaultEEEEEvvEEEEvNT_6ParamsE:
        .type           _ZN7cutlass13device_kernelINS_4gemm6kernel13GemmUniversalIN4cute5tupleIJiiiiEEENS1_10collective13CollectiveMmaINS1_39MainloopSm90TmaGmmaRmemAWarpSpecializedILi14ENS5_IJNS4_1CILi1EEESB_SB_EEENS1_32KernelTmaWarpSpecializedPingpongEEENS5_IJNSA_ILi64EEESF_NSA_ILi32EEEEEEfNS5_IJSB_llEEEfSI_NS4_8TiledMMAINS4_8MMA_AtomIJNS4_4SM904GMMA29MMA_64x64x8_F32TF32TF32_RS_TNILNSM_7ScaleInE1ELSO_1EEEEEENS4_6LayoutISC_NS5_IJNSA_ILi0EEESS_SS_EEEEENS5_IJNS4_10UnderscoreESV_SV_EEEEENS4_13SM90_TMA_LOADENS4_14ComposedLayoutINS4_7SwizzleILi1ELi4ELi3EEENS4_18smem_ptr_flag_bitsILi32EEENSR_INS5_IJNSA_ILi8EEES14_EEENS5_IJSB_S14_EEEEEEENS4_9Copy_AtomIJNS4_39AutoVectorizingCopyWithAssumedAlignmentILi128EEEfEEENS4_8identityESY_S18_vS1D_EENS_8epilogue10collective6detail29Sm90TmaWarpSpecializedAdapterINS1G_15DefaultEpilogueINS_10tfloat32_tENS5_IJlSB_lEEES1L_NS1F_6thread17LinearCombinationIS1K_Li1EffLNS1M_9ScaleType4KindE0ELNS_15FloatRoundStyleE2ES1K_EENS1_15EpilogueDefaultEEEEEvvEEEEvNT_6ParamsE,@function
        .size           _ZN7cutlass13device_kernelINS_4gemm6kernel13GemmUniversalIN4cute5tupleIJiiiiEEENS1_10collective13CollectiveMmaINS1_39MainloopSm90TmaGmmaRmemAWarpSpecializedILi14ENS5_IJNS4_1CILi1EEESB_SB_EEENS1_32KernelTmaWarpSpecializedPingpongEEENS5_IJNSA_ILi64EEESF_NSA_ILi32EEEEEEfNS5_IJSB_llEEEfSI_NS4_8TiledMMAINS4_8MMA_AtomIJNS4_4SM904GMMA29MMA_64x64x8_F32TF32TF32_RS_TNILNSM_7ScaleInE1ELSO_1EEEEEENS4_6LayoutISC_NS5_IJNSA_ILi0EEESS_SS_EEEEENS5_IJNS4_10UnderscoreESV_SV_EEEEENS4_13SM90_TMA_LOADENS4_14ComposedLayoutINS4_7SwizzleILi1ELi4ELi3EEENS4_18smem_ptr_flag_bitsILi32EEENSR_INS5_IJNSA_ILi8EEES14_EEENS5_IJSB_S14_EEEEEEENS4_9Copy_AtomIJNS4_39AutoVectorizingCopyWithAssumedAlignmentILi128EEEfEEENS4_8identityESY_S18_vS1D_EENS_8epilogue10collective6detail29Sm90TmaWarpSpecializedAdapterINS1G_15DefaultEpilogueINS_10tfloat32_tENS5_IJlSB_lEEES1L_NS1F_6thread17LinearCombinationIS1K_Li1EffLNS1M_9ScaleType4KindE0ELNS_15FloatRoundStyleE2ES1K_EENS1_15EpilogueDefaultEEEEEvvEEEEvNT_6ParamsE,(.L_x_179 - _ZN7cutlass13device_kernelINS_4gemm6kernel13GemmUniversalIN4cute5tupleIJiiiiEEENS1_10collective13CollectiveMmaINS1_39MainloopSm90TmaGmmaRmemAWarpSpecializedILi14ENS5_IJNS4_1CILi1EEESB_SB_EEENS1_32KernelTmaWarpSpecializedPingpongEEENS5_IJNSA_ILi64EEESF_NSA_ILi32EEEEEEfNS5_IJSB_llEEEfSI_NS4_8TiledMMAINS4_8MMA_AtomIJNS4_4SM904GMMA29MMA_64x64x8_F32TF32TF32_RS_TNILNSM_7ScaleInE1ELSO_1EEEEEENS4_6LayoutISC_NS5_IJNSA_ILi0EEESS_SS_EEEEENS5_IJNS4_10UnderscoreESV_SV_EEEEENS4_13SM90_TMA_LOADENS4_14ComposedLayoutINS4_7SwizzleILi1ELi4ELi3EEENS4_18smem_ptr_flag_bitsILi32EEENSR_INS5_IJNSA_ILi8EEES14_EEENS5_IJSB_S14_EEEEEEENS4_9Copy_AtomIJNS4_39AutoVectorizingCopyWithAssumedAlignmentILi128EEEfEEENS4_8identityESY_S18_vS1D_EENS_8epilogue10collective6detail29Sm90TmaWarpSpecializedAdapterINS1G_15DefaultEpilogueINS_10tfloat32_tENS5_IJlSB_lEEES1L_NS1F_6thread17LinearCombinationIS1K_Li1EffLNS1M_9ScaleType4KindE0ELNS_15FloatRoundStyleE2ES1K_EENS1_15EpilogueDefaultEEEEEvvEEEEvNT_6ParamsE)
        .other          _ZN7cutlass13device_kernelINS_4gemm6kernel13GemmUniversalIN4cute5tupleIJiiiiEEENS1_10collective13CollectiveMmaINS1_39MainloopSm90TmaGmmaRmemAWarpSpecializedILi14ENS5_IJNS4_1CILi1EEESB_SB_EEENS1_32KernelTmaWarpSpecializedPingpongEEENS5_IJNSA_ILi64EEESF_NSA_ILi32EEEEEEfNS5_IJSB_llEEEfSI_NS4_8TiledMMAINS4_8MMA_AtomIJNS4_4SM904GMMA29MMA_64x64x8_F32TF32TF32_RS_TNILNSM_7ScaleInE1ELSO_1EEEEEENS4_6LayoutISC_NS5_IJNSA_ILi0EEESS_SS_EEEEENS5_IJNS4_10UnderscoreESV_SV_EEEEENS4_13SM90_TMA_LOADENS4_14ComposedLayoutINS4_7SwizzleILi1ELi4ELi3EEENS4_18smem_ptr_flag_bitsILi32EEENSR_INS5_IJNSA_ILi8EEES14_EEENS5_IJSB_S14_EEEEEEENS4_9Copy_AtomIJNS4_39AutoVectorizingCopyWithAssumedAlignmentILi128EEEfEEENS4_8identityESY_S18_vS1D_EENS_8epilogue10collective6detail29Sm90TmaWarpSpecializedAdapterINS1G_15DefaultEpilogueINS_10tfloat32_tENS5_IJlSB_lEEES1L_NS1F_6thread17LinearCombinationIS1K_Li1EffLNS1M_9ScaleType4KindE0ELNS_15FloatRoundStyleE2ES1K_EENS1_15EpilogueDefaultEEEEEvvEEEEvNT_6ParamsE,@"STO_CUDA_ENTRY STV_DEFAULT"
_ZN7cutlass13device_kernelINS_4gemm6kernel13GemmUniversalIN4cute5tupleIJiiiiEEENS1_10collective13CollectiveMmaINS1_39MainloopSm90TmaGmmaRmemAWarpSpecializedILi14ENS5_IJNS4_1CILi1EEESB_SB_EEENS1_32KernelTmaWarpSpecializedPingpongEEENS5_IJNSA_ILi64EEESF_NSA_ILi32EEEEEEfNS5_IJSB_llEEEfSI_NS4_8TiledMMAINS4_8MMA_AtomIJNS4_4SM904GMMA29MMA_64x64x8_F32TF32TF32_RS_TNILNSM_7ScaleInE1ELSO_1EEEEEENS4_6LayoutISC_NS5_IJNSA_ILi0EEESS_SS_EEEEENS5_IJNS4_10UnderscoreESV_SV_EEEEENS4_13SM90_TMA_LOADENS4_14ComposedLayoutINS4_7SwizzleILi1ELi4ELi3EEENS4_18smem_ptr_flag_bitsILi32EEENSR_INS5_IJNSA_ILi8EEES14_EEENS5_IJSB_S14_EEEEEEENS4_9Copy_AtomIJNS4_39AutoVectorizingCopyWithAssumedAlignmentILi128EEEfEEENS4_8identityESY_S18_vS1D_EENS_8epilogue10collective6detail29Sm90TmaWarpSpecializedAdapterINS1G_15DefaultEpilogueINS_10tfloat32_tENS5_IJlSB_lEEES1L_NS1F_6thread17LinearCombinationIS1K_Li1EffLNS1M_9ScaleType4KindE0ELNS_15FloatRoundStyleE2ES1K_EENS1_15EpilogueDefaultEEEEEvvEEEEvNT_6ParamsE:
[----:B------:R-:W0:Y:S01]  /*0000*/  LDC R1, c[0x0][0x28] ;  /* 0x00000a00ff017b82 */ /* 0x000e220000000800 */
[----:B------:R-:W1:Y:S01]  /*0010*/  S2R R0, SR_TID.X ;  /* 0x0000000000007919 */ /* 0x000e620000002100 */
[----:B------:R-:W-:Y:S01]  /*0020*/  ELECT P0, URZ, PT ;  /* 0x00000000003f782f */ /* 0x000fe20003800000 */
[----:B------:R-:W-:Y:S01]  /*0030*/  BSSY B0, `(.L_x_0) ;  /* 0x0000014000007945 */ /* 0x000fe20003800000 */
[----:B-1----:R-:W-:-:S05]  /*0040*/  SHF.R.U32.HI R2, RZ, 0x5, R0 ;  /* 0x00000005ff027819 */ /* 0x002fca0000011600 */
[----:B------:R-:W1:Y:S02]  /*0050*/  SHFL.IDX PT, R3, R2, RZ, 0x1f ;  /* 0x00001fff02037589 */ /* 0x000e6400000e0000 */
[----:B-1----:R-:W-:Y:S02]  /*0060*/  R2UR UR4, R3 ;  /* 0x00000000030472ca */ /* 0x002fe400000e0000 */
[----:B------:R-:W-:-:S05]  /*0070*/  SHF.R.U32.HI R3, RZ, 0x7, R0 ;  /* 0x00000007ff037819 */ /* 0x000fca0000011600 */
[----:B------:R1:W2:Y:S06]  /*0080*/  SHFL.IDX PT, R4, R3, RZ, 0x1f ;  /* 0x00001fff03047589 */ /* 0x0002ac00000e0000 */
[----:B------:R-:W-:Y:S02]  /*0090*/  USHF.R.S32.HI UR5, URZ, 0x1f, UR4 ;  /* 0x0000001f3f057899 */ /* 0x000fe40008011404 */
[----:B------:R-:W-:Y:S02]  /*00a0*/  ISETP.NE.OR P0, PT, RZ, UR4, !P0 ;  /* 0x00000004ff007c0c */ /* 0x000fe4000c705670 */
[----:B------:R-:W-:-:S04]  /*00b0*/  ULEA.HI UR5, UR5, UR4, URZ, 0x2 ;  /* 0x0000000405057291 */ /* 0x000fc8000f8f103f */
[----:B------:R-:W-:-:S04]  /*00c0*/  ULOP3.LUT UR5, UR5, 0xfffffffc, URZ, 0xc0, !UPT ;  /* 0xfffffffc05057892 */ /* 0x000fc8000f8ec03f */
[----:B------:R-:W-:-:S03]  /*00d0*/  UIADD3 UR4, UR4, -UR5, URZ ;  /* 0x8000000504047290 */ /* 0x000fc6000fffe03f */
[----:B01----:R-:W-:Y:S09]  /*00e0*/  @P0 BRA `(.L_x_1) ;  /* 0x0000000000200947 */ /* 0x003ff20003800000 */
[----:B------:R-:W-:Y:S02]  /*00f0*/  ULDC.64 UR6, c[0x0][0x198] ;  /* 0x0000660000067ab9 */ /* 0x000fe40000000a00 */
[----:B------:R-:W-:Y:S02]  /*0100*/  UIADD3 UR8, UP0, UR6, 0xf0, URZ ;  /* 0x000000f006087890 */ /* 0x000fe4000ff1e03f */
[----:B------:R-:W-:Y:S02]  /*0110*/  UIADD3 UR6, UP1, UR6, 0x1f0, URZ ;  /* 0x000001f006067890 */ /* 0x000fe4000ff3e03f */
[----:B------:R-:W-:Y:S02]  /*0120*/  UIADD3.X UR9, URZ, UR7, URZ, UP0, !UPT ;  /* 0x000000073f097290 */ /* 0x000fe400087fe43f */
[----:B------:R-:W-:-:S07]  /*0130*/  UIADD3.X UR7, URZ, UR7, URZ, UP1, !UPT ;  /* 0x000000073f077290 */ /* 0x000fce0008ffe43f */
[----:B------:R0:W-:Y:S02]  /*0140*/  UTMACCTL.PF [UR8] ;  /* 0x00000000080079b9 */ /* 0x0001e40008040000 */
[----:B------:R0:W-:Y:S02]  /*0150*/  UTMACCTL.PF [UR6] ;  /* 0x00000000060079b9 */ /* 0x0001e40008040000 */
[----:B0-----:R-:W-:Y:S01]  /*0160*/  NOP ;  /* 0x0000000000007918 */ /* 0x001fe20000000000 */
.L_x_1:
[----:B------:R-:W-:Y:S05]  /*0170*/  BSYNC B0 ;  /* 0x0000000000007941 */ /* 0x000fea0003800000 */
.L_x_0:
[----:B------:R-:W0:Y:S01]  /*0180*/  SHFL.IDX PT, R5, R2, RZ, 0x1f ;  /* 0x00001fff02057589 */ /* 0x000e2200000e0000 */
[----:B--2---:R-:W-:Y:S01]  /*0190*/  R2UR UR13, R4 ;  /* 0x00000000040d72ca */ /* 0x004fe200000e0000 */
[----:B------:R-:W-:-:S04]  /*01a0*/  UISETP.NE.AND UP0, UPT, UR4, 0x3, UPT ;  /* 0x000000030400788c */ /* 0x000fc8000bf05270 */
[----:B------:R-:W-:-:S08]  /*01b0*/  UISETP.EQ.OR UP0, UPT, UR4, URZ, !UP0 ;  /* 0x0000003f0400728c */ /* 0x000fd0000c702670 */
[----:B------:R-:W-:Y:S02]  /*01c0*/  UIADD3 UR12, UR13, -0x1, URZ ;  /* 0xffffffff0d0c7890 */ /* 0x000fe4000fffe03f */
[----:B------:R-:W-:Y:S02]  /*01d0*/  UISETP.EQ.AND UP0, UPT, UR13, URZ, UP0 ;  /* 0x0000003f0d00728c */ /* 0x000fe40008702270 */
[----:B------:R-:W-:Y:S02]  /*01e0*/  UISETP.GE.U32.AND UP1, UPT, UR12, 0x2, UPT ;  /* 0x000000020c00788c */ /* 0x000fe4000bf26070 */
[----:B------:R-:W-:Y:S01]  /*01f0*/  USEL UR40, URZ, 0x1, !UP0 ;  /* 0x000000013f287887 */ /* 0x000fe2000c000000 */
[----:B0-----:R-:W-:-:S03]  /*0200*/  ISETP.NE.AND P0, PT, R5, RZ, PT ;  /* 0x000000ff0500720c */ /* 0x001fc60003f05270 */
[----:B------:R-:W-:-:S10]  /*0210*/  USEL UR40, UR40, 0x2, UP1 ;  /* 0x0000000228287887 */ /* 0x000fd40008800000 */
[----:B------:R-:W-:Y:S05]  /*0220*/  @P0 BRA `(.L_x_2) ;  /* 0x0000000000b40947 */ /* 0x000fea0003800000 */
[----:B------:R-:W-:Y:S01]  /*0230*/  ELECT P0, URZ, PT ;  /* 0x00000000003f782f */ /* 0x000fe20003800000 */
[----:B------:R-:W-:-:S12]  /*0240*/  BSSY B0, `(.L_x_2) ;  /* 0x000002b000007945 */ /* 0x000fd80003800000 */
[----:B------:R-:W-:Y:S05]  /*0250*/  @!P0 BRA `(.L_x_3) ;  /* 0x0000000000a48947 */ /* 0x000fea0003800000 */
[----:B------:R-:W0:Y:S01]  /*0260*/  S2UR UR6, SR_CgaCtaId ;  /* 0x00000000000679c3 */ /* 0x000e220000008800 */
[----:B------:R-:W-:Y:S01]  /*0270*/  UMOV UR5, 0x400 ;  /* 0x0000040000057882 */ /* 0x000fe20000000000 */
[----:B------:R-:W-:Y:S01]  /*0280*/  UMOV UR7, 0x1 ;  /* 0x0000000100077882 */ /* 0x000fe20000000000 */
[----:B------:R-:W-:Y:S02]  /*0290*/  UMOV UR8, 0x80 ;  /* 0x0000008000087882 */ /* 0x000fe40000000000 */
[----:B------:R-:W-:-:S04]  /*02a0*/  UIADD3 UR8, -UR8, 0x100000, URZ ;  /* 0x0010000008087890 */ /* 0x000fc8000fffe13f */
[----:B------:R-:W-:Y:S02]  /*02b0*/  USHF.L.U32 UR9, UR8, 0xb, URZ ;  /* 0x0000000b08097899 */ /* 0x000fe4000800063f */
[----:B------:R-:W-:Y:S02]  /*02c0*/  USHF.L.U32 UR8, UR8, 0x1, URZ ;  /* 0x0000000108087899 */ /* 0x000fe4000800063f */
[----:B0-----:R-:W-:Y:S02]  /*02d0*/  ULEA UR5, UR6, UR5, 0x18 ;  /* 0x0000000506057291 */ /* 0x001fe4000f8ec03f */
[----:B------:R-:W-:-:S04]  /*02e0*/  UIADD3 UR6, -UR7, 0x100000, URZ ;  /* 0x0010000007067890 */ /* 0x000fc8000fffe13f */
[----:B------:R-:W-:Y:S02]  /*02f0*/  USHF.L.U32 UR7, UR6, 0xb, URZ ;  /* 0x0000000b06077899 */ /* 0x000fe4000800063f */
[----:B------:R-:W-:Y:S01]  /*0300*/  USHF.L.U32 UR6, UR6, 0x1, URZ ;  /* 0x0000000106067899 */ /* 0x000fe2000800063f */
[----:B------:R-:W0:Y:S11]  /*0310*/  FENCE.VIEW.ASYNC.S ;  /* 0x00000000000073c6 */ /* 0x000e360000000000 */
[----:B0-----:R0:W1:Y:S01]  /*0320*/  SYNCS.EXCH.64 URZ, [UR5], UR6 ;  /* 0x00000006053f75b2 */ /* 0x0010620008000100 */
[----:B------:R0:W2:Y:S01]  /*0330*/  SYNCS.EXCH.64 URZ, [UR5+0x70], UR8 ;  /* 0x00007008053f75b2 */ /* 0x0000a20008000100 */
[----:B------:R0:W3:Y:S01]  /*0340*/  SYNCS.EXCH.64 URZ, [UR5+0x8], UR6 ;  /* 0x00000806053f75b2 */ /* 0x0000e20008000100 */
[----:B------:R0:W4:Y:S01]  /*0350*/  SYNCS.EXCH.64 URZ, [UR5+0x78], UR8 ;  /* 0x00007808053f75b2 */ /* 0x0001220008000100 */
[----:B------:R0:W0:Y:S01]  /*0360*/  SYNCS.EXCH.64 URZ, [UR5+0x10], UR6 ;  /* 0x00001006053f75b2 */ /* 0x0000220008000100 */
        /* <DEDUP_REMOVED lines=23> */
[----:B-1234-:R-:W-:Y:S01]  /*04e0*/  NOP ;  /* 0x0000000000007918 */ /* 0x01efe20000000000 */
.L_x_3:
[----:B0-----:R-:W-:Y:S05]  /*04f0*/  BSYNC B0 ;  /* 0x0000000000007941 */ /* 0x001fea0003800000 */
.L_x_2:
[----:B------:R-:W0:Y:S01]  /*0500*/  SHFL.IDX PT, R5, R2, RZ, 0x1f ;  /* 0x00001fff02057589 */ /* 0x000e2200000e0000 */
[----:B------:R-:W-:Y:S01]  /*0510*/  ELECT P0, URZ, PT ;  /* 0x00000000003f782f */ /* 0x000fe20003800000 */
[----:B------:R-:W-:Y:S01]  /*0520*/  NOP ;  /* 0x0000000000007918 */ /* 0x000fe20000000000 */
[----:B------:R-:W-:Y:S01]  /*0530*/  ELECT P1, URZ, PT ;  /* 0x00000000003f782f */ /* 0x000fe20003820000 */
[----:B------:R-:W1:Y:S01]  /*0540*/  SHFL.IDX PT, R4, R2, RZ, 0x1f ;  /* 0x00001fff02047589 */ /* 0x000e6200000e0000 */
[----:B------:R-:W-:Y:S01]  /*0550*/  UMOV UR6, 0x20 ;  /* 0x0000002000067882 */ /* 0x000fe20000000000 */
[----:B------:R-:W-:Y:S01]  /*0560*/  UMOV UR9, 0x80 ;  /* 0x0000008000097882 */ /* 0x000fe20000000000 */
[----:B------:R-:W-:Y:S01]  /*0570*/  NOP ;  /* 0x0000000000007918 */ /* 0x000fe20000000000 */
[----:B------:R2:W3:Y:S01]  /*0580*/  SHFL.IDX PT, R12, R3, RZ, 0x1f ;  /* 0x00001fff030c7589 */ /* 0x0004e200000e0000 */
[----:B------:R-:W-:Y:S01]  /*0590*/  ULDC.64 UR50, c[0x0][0x208] ;  /* 0x0000820000327ab9 */ /* 0x000fe20000000a00 */
[----:B--2---:R-:W-:-:S04]  /*05a0*/  SHF.R.S32.HI R3, RZ, 0x1f, R0 ;  /* 0x0000001fff037819 */ /* 0x004fc80000011400 */
[----:B------:R-:W-:Y:S02]  /*05b0*/  LEA.HI R3, R3, R0, RZ, 0x7 ;  /* 0x0000000003037211 */ /* 0x000fe400078f38ff */
[----:B0-----:R-:W-:Y:S02]  /*05c0*/  ISETP.NE.OR P0, PT, R5, RZ, !P0 ;  /* 0x000000ff0500720c */ /* 0x001fe40004705670 */
[----:B------:R-:W-:Y:S02]  /*05d0*/  LOP3.LUT R3, R3, 0xffffff80, RZ, 0xc0, !PT ;  /* 0xffffff8003037812 */ /* 0x000fe400078ec0ff */
[----:B-1----:R-:W-:-:S03]  /*05e0*/  ISETP.NE.OR P1, PT, R4, RZ, !P1 ;  /* 0x000000ff0400720c */ /* 0x002fc60004f25670 */
[----:B------:R-:W-:-:S06]  /*05f0*/  IMAD.IADD R23, R0, 0x1, -R3 ;  /* 0x0000000100177824 */ /* 0x000fcc00078e0a03 */
[----:B------:R-:W-:-:S04]  /*0600*/  VOTEU.ALL UP0, P0 ;  /* 0x00000000003f7886 */ /* 0x000fc80000000000 */
[----:B------:R-:W-:Y:S01]  /*0610*/  VOTEU.ALL UP1, P1 ;  /* 0x00000000003f7886 */ /* 0x000fe20000820000 */
[----:B------:R-:W0:Y:S01]  /*0620*/  @!UP0 S2UR UR8, SR_CgaCtaId ;  /* 0x00000000000889c3 */ /* 0x000e220000008800 */
[----:B------:R-:W-:Y:S01]  /*0630*/  @!UP0 UMOV UR5, 0x400 ;  /* 0x0000040000058882 */ /* 0x000fe20000000000 */
[----:B------:R-:W-:-:S04]  /*0640*/  @!UP0 UIADD3 UR6, -UR6, 0x100000, URZ ;  /* 0x0010000006068890 */ /* 0x000fc8000fffe13f */
[----:B------:R-:W-:Y:S02]  /*0650*/  @!UP0 USHF.L.U32 UR7, UR6, 0xb, URZ ;  /* 0x0000000b06078899 */ /* 0x000fe4000800063f */
[----:B------:R-:W-:Y:S01]  /*0660*/  @!UP0 USHF.L.U32 UR6, UR6, 0x1, URZ ;  /* 0x0000000106068899 */ /* 0x000fe2000800063f */
[----:B------:R-:W-:Y:S01]  /*0670*/  @!UP1 UMOV UR10, 0x400 ;  /* 0x00000400000a9882 */ /* 0x000fe20000000000 */
[----:B------:R-:W-:Y:S01]  /*0680*/  VOTEU.ALL UP2, P1 ;  /* 0x00000000003f7886 */ /* 0x000fe20000840000 */
[----:B------:R-:W-:Y:S01]  /*0690*/  VOTEU.ALL UP3, P1 ;  /* 0x00000000003f7886 */ /* 0x000fe20000860000 */
[----:B------:R-:W-:Y:S01]  /*06a0*/  VOTEU.ALL UP4, P1 ;  /* 0x00000000003f7886 */ /* 0x000fe20000880000 */
[----:B------:R-:W1:Y:S01]  /*06b0*/  @!UP1 S2UR UR11, SR_CgaCtaId ;  /* 0x00000000000b99c3 */ /* 0x000e620000008800 */
[----:B------:R-:W-:Y:S01]  /*06c0*/  VOTEU.ALL UP5, P1 ;  /* 0x00000000003f7886 */ /* 0x000fe200008a0000 */
[----:B------:R-:W-:Y:S01]  /*06d0*/  ISETP.NE.AND P1, PT, RZ, UR13, PT ;  /* 0x0000000dff007c0c */ /* 0x000fe2000bf25270 */
[----:B0-----:R-:W-:-:S02]  /*06e0*/  @!UP0 ULEA UR5, UR8, UR5, 0x18 ;  /* 0x0000000508058291 */ /* 0x001fc4000f8ec03f */
[----:B------:R-:W-:-:S04]  /*06f0*/  @!UP1 UIADD3 UR8, -UR9, 0x100000, URZ ;  /* 0x0010000009089890 */ /* 0x000fc8000fffe13f */
[----:B------:R-:W-:Y:S02]  /*0700*/  @!UP1 USHF.L.U32 UR9, UR8, 0xb, URZ ;  /* 0x0000000b08099899 */ /* 0x000fe4000800063f */
[----:B------:R-:W-:Y:S01]  /*0710*/  @!UP1 USHF.L.U32 UR8, UR8, 0x1, URZ ;  /* 0x0000000108089899 */ /* 0x000fe2000800063f */
[----:B------:R-:W-:Y:S01]  /*0720*/  VOTEU.ALL UP0, P0 ;  /* 0x00000000003f7886 */ /* 0x000fe20000000000 */
[----:B-1----:R-:W-:Y:S01]  /*0730*/  @!UP1 ULEA UR10, UR11, UR10, 0x18 ;  /* 0x0000000a0b0a9291 */ /* 0x002fe2000f8ec03f */
[----:B------:R-:W-:Y:S01]  /*0740*/  VOTEU.ALL UP1, P0 ;  /* 0x00000000003f7886 */ /* 0x000fe20000020000 */
[----:B------:R-:W0:Y:S02]  /*0750*/  FENCE.VIEW.ASYNC.S ;  /* 0x00000000000073c6 */ /* 0x000e240000000000 */
[----:B0-----:R-:W0:Y:S02]  /*0760*/  @!UP0 SYNCS.EXCH.64 URZ, [UR5+0x110], UR6 ;  /* 0x00011006053f85b2 */ /* 0x001e240008000100 */
[----:B------:R1:W0:Y:S01]  /*0770*/  @!UP1 SYNCS.EXCH.64 URZ, [UR5+0x118], UR6 ;  /* 0x00011806053f95b2 */ /* 0x0002220008000100 */
[----:B------:R-:W-:Y:S01]  /*0780*/  NOP ;  /* 0x0000000000007918 */ /* 0x000fe20000000000 */
[----:B-1----:R-:W-:-:S02]  /*0790*/  ULDC.64 UR6, c[0x0][0x598] ;  /* 0x0001660000067ab9 */ /* 0x002fc40000000a00 */
[----:B------:R-:W-:Y:S02]  /*07a0*/  ISETP.NE.U32.AND P0, PT, RZ, UR6, PT ;  /* 0x00000006ff007c0c */ /* 0x000fe4000bf05070 */
[----:B------:R1:W0:Y:S02]  /*07b0*/  @!UP2 SYNCS.EXCH.64 URZ, [UR10+0xf0], UR8 ;  /* 0x0000f0080a3fa5b2 */ /* 0x0002240008000100 */
[----:B------:R-:W-:Y:S01]  /*07c0*/  ISETP.NE.AND.EX P0, PT, RZ, UR7, PT, P0 ;  /* 0x00000007ff007c0c */ /* 0x000fe2000bf05300 */
[----:B------:R1:W0:Y:S01]  /*07d0*/  @!UP3 SYNCS.EXCH.64 URZ, [UR10+0xf8], UR8 ;  /* 0x0000f8080a3fb5b2 */ /* 0x0002220008000100 */
[----:B------:R1:W0:Y:S01]  /*07e0*/  @!UP4 SYNCS.EXCH.64 URZ, [UR10+0x100], UR8 ;  /* 0x000100080a3fc5b2 */ /* 0x0002220008000100 */
[----:B------:R1:W0:Y:S01]  /*07f0*/  @!UP5 SYNCS.EXCH.64 URZ, [UR10+0x108], UR8 ;  /* 0x000108080a3fd5b2 */ /* 0x0002220008000100 */
[----:B------:R-:W-:Y:S01]  /*0800*/  NOP ;  /* 0x0000000000007918 */ /* 0x000fe20000000000 */
[----:B0-----:R-:W-:Y:S08]  /*0810*/  BAR.SYNC.DEFER_BLOCKING 0x0 ;  /* 0x0000000000007b1d */ /* 0x001ff00000010000 */
[----:B-1-3--:R-:W-:Y:S05]  /*0820*/  @!P0 BRA `(.L_x_4) ;  /* 0x00000000001c8947 */ /* 0x00afea0003800000 */
[----:B------:R-:W0:Y:S02]  /*0830*/  LDC.64 R2, c[0x0][0x598] ;  /* 0x00016600ff027b82 */ /* 0x000e240000000a00 */
[----:B0-----:R-:W2:Y:S02]  /*0840*/  LDG.E.64 R2, desc[UR50][R2.64] ;  /* 0x0000003202027981 */ /* 0x001ea4000c1e1b00 */
[----:B--2---:R-:W-:-:S04]  /*0850*/  ISETP.NE.U32.AND P0, PT, R2, RZ, PT ;  /* 0x000000ff0200720c */ /* 0x004fc80003f05070 */
[----:B------:R-:W-:-:S13]  /*0860*/  ISETP.NE.AND.EX P0, PT, R3, RZ, PT, P0 ;  /* 0x000000ff0300720c */ /* 0x000fda0003f05300 */
[----:B------:R-:W-:Y:S05]  /*0870*/  @!P0 BRA `(.L_x_4) ;  /* 0x0000000000088947 */ /* 0x000fea0003800000 */
[----:B------:R1:W5:Y:S01]  /*0880*/  LD.E R64, desc[UR50][R2.64] ;  /* 0x0000003202407980 */ /* 0x000362000c101900 */
[----:B------:R-:W-:Y:S05]  /*0890*/  BRA `(.L_x_5) ;  /* 0x0000000000247947 */ /* 0x000fea0003800000 */
.L_x_4:
[----:B------:R-:W-:Y:S02]  /*08a0*/  ULDC.64 UR6, c[0x0][0x588] ;  /* 0x0001620000067ab9 */ /* 0x000fe40000000a00 */
[----:B------:R-:W-:-:S04]  /*08b0*/  ISETP.NE.U32.AND P0, PT, RZ, UR6, PT ;  /* 0x00000006ff007c0c */ /* 0x000fc8000bf05070 */
[----:B------:R-:W-:-:S13]  /*08c0*/  ISETP.NE.AND.EX P0, PT, RZ, UR7, PT, P0 ;  /* 0x00000007ff007c0c */ /* 0x000fda000bf05300 */
[----:B------:R-:W-:Y:S05]  /*08d0*/  @!P0 BRA `(.L_x_6) ;  /* 0x00000000000c8947 */ /* 0x000fea0003800000 */
[----:B------:R-:W0:Y:S02]  /*08e0*/  LDC.64 R64, c[0x0][0x588] ;  /* 0x00016200ff407b82 */ /* 0x000e240000000a00 */
[----:B0-----:R0:W5:Y:S01]  /*08f0*/  LDG.E R64, desc[UR50][R64.64] ;  /* 0x0000003240407981 */ /* 0x001162000c1e1900 */
[----:B------:R-:W-:Y:S05]  /*0900*/  BRA `(.L_x_5) ;  /* 0x0000000000087947 */ /* 0x000fea0003800000 */
.L_x_6:
[----:B------:R-:W-:Y:S02]  /*0910*/  ULDC UR5, c[0x0][0x580] ;  /* 0x0001600000057ab9 */ /* 0x000fe40000000800 */
[----:B------:R-:W-:-:S07]  /*0920*/  IMAD.U32 R64, RZ, RZ, UR5 ;  /* 0x00000005ff407e24 */ /* 0x000fce000f8e00ff */
.L_x_5:
[----:B------:R-:W-:Y:S02]  /*0930*/  ULDC.64 UR6, c[0x0][0x5a0] ;  /* 0x0001680000067ab9 */ /* 0x000fe40000000a00 */
[----:B------:R-:W-:-:S04]  /*0940*/  ISETP.NE.U32.AND P0, PT, RZ, UR6, PT ;  /* 0x00000006ff007c0c */ /* 0x000fc8000bf05070 */
[----:B------:R-:W-:-:S13]  /*0950*/  ISETP.NE.AND.EX P0, PT, RZ, UR7, PT, P0 ;  /* 0x00000007ff007c0c */ /* 0x000fda000bf05300 */
[----:B------:R-:W-:Y:S05]  /*0960*/  @!P0 BRA `(.L_x_7) ;  /* 0x00000000001c8947 */ /* 0x000fea0003800000 */
[----:B-1----:R-:W1:Y:S02]  /*0970*/  LDC.64 R2, c[0x0][0x5a0] ;  /* 0x00016800ff027b82 */ /* 0x002e640000000a00 */
[----:B-1----:R-:W2:Y:S02]  /*0980*/  LDG.E.64 R2, desc[UR50][R2.64] ;  /* 0x0000003202027981 */ /* 0x002ea4000c1e1b00 */
[----:B--2---:R-:W-:-:S04]  /*0990*/  ISETP.NE.U32.AND P0, PT, R2, RZ, PT ;  /* 0x000000ff0200720c */ /* 0x004fc80003f05070 */
[----:B------:R-:W-:-:S13]  /*09a0*/  ISETP.NE.AND.EX P0, PT, R3, RZ, PT, P0 ;  /* 0x000000ff0300720c */ /* 0x000fda0003f05300 */
[----:B------:R-:W-:Y:S05]  /*09b0*/  @!P0 BRA `(.L_x_7) ;  /* 0x0000000000088947 */ /* 0x000fea0003800000 */
[----:B0-----:R2:W5:Y:S01]  /*09c0*/  LD.E R65, desc[UR50][R2.64] ;  /* 0x0000003202417980 */ /* 0x001562000c101900 */
[----:B------:R-:W-:Y:S05]  /*09d0*/  BRA `(.L_x_8) ;  /* 0x0000000000247947 */ /* 0x000fea0003800000 */
.L_x_7:
[----:B------:R-:W-:Y:S02]  /*09e0*/  ULDC.64 UR6, c[0x0][0x590] ;  /* 0x0001640000067ab9 */ /* 0x000fe40000000a00 */
[----:B------:R-:W-:-:S04]  /*09f0*/  ISETP.NE.U32.AND P0, PT, RZ, UR6, PT ;  /* 0x00000006ff007c0c */ /* 0x000fc8000bf05070 */
[----:B------:R-:W-:-:S13]  /*0a00*/  ISETP.NE.AND.EX P0, PT, RZ, UR7, PT, P0 ;  /* 0x00000007ff007c0c */ /* 0x000fda000bf05300 */
[----:B------:R-:W-:Y:S05]  /*0a10*/  @!P0 BRA `(.L_x_9) ;  /* 0x00000000000c8947 */ /* 0x000fea0003800000 */
[----:B-1----:R-:W0:Y:S02]  /*0a20*/  LDC.64 R2, c[0x0][0x590] ;  /* 0x00016400ff027b82 */ /* 0x002e240000000a00 */
[----:B0-----:R0:W5:Y:S01]  /*0a30*/  LDG.E R65, desc[UR50][R2.64] ;  /* 0x0000003202417981 */ /* 0x001162000c1e1900 */
[----:B------:R-:W-:Y:S05]  /*0a40*/  BRA `(.L_x_8) ;  /* 0x0000000000087947 */ /* 0x000fea0003800000 */
.L_x_9:
[----:B------:R-:W-:Y:S02]  /*0a50*/  ULDC UR5, c[0x0][0x584] ;  /* 0x0001610000057ab9 */ /* 0x000fe40000000800 */
[----:B0-----:R-:W-:-:S07]  /*0a60*/  IMAD.U32 R65, RZ, RZ, UR5 ;  /* 0x00000005ff417e24 */ /* 0x001fce000f8e00ff */
.L_x_8:
[----:B012---:R-:W0:Y:S01]  /*0a70*/  LDC R2, c[0x0][0x65c] ;  /* 0x00019700ff027b82 */ /* 0x007e220000000800 */
[----:B------:R-:W1:Y:S01]  /*0a80*/  S2R R13, SR_CTAID.Y ;  /* 0x00000000000d7919 */ /* 0x000e620000002600 */
[----:B------:R-:W-:Y:S01]  /*0a90*/  UISETP.NE.AND UP0, UPT, UR13, 0x2, UPT ;  /* 0x000000020d00788c */ /* 0x000fe2000bf05270 */
[----:B------:R-:W-:Y:S01]  /*0aa0*/  IMAD.MOV.U32 R5, RZ, RZ, RZ ;  /* 0x000000ffff057224 */ /* 0x000fe200078e00ff */
[----:B------:R-:W-:Y:S01]  /*0ab0*/  ULDC UR5, c[0x0][0x28c] ;  /* 0x0000a30000057ab9 */ /* 0x000fe20000000800 */
[----:B------:R-:W2:Y:S01]  /*0ac0*/  S2R R4, SR_CTAID.X ;  /* 0x0000000000047919 */ /* 0x000ea20000002500 */
[----:B------:R-:W-:Y:S01]  /*0ad0*/  UIADD3 UR5, UR5, 0x1f, URZ ;  /* 0x0000001f05057890 */ /* 0x000fe2000fffe03f */
[----:B------:R-:W-:Y:S01]  /*0ae0*/  LOP3.LUT R26, R26, 0xfffffffd, RZ, 0xc0, !PT ;  /* 0xfffffffd1a1a7812 */ /* 0x000fe200078ec0ff */
[----:B------:R-:W-:Y:S01]  /*0af0*/  UMOV UR38, URZ ;  /* 0x0000003f00267c82 */ /* 0x000fe20008000000 */
[----:B------:R-:W-:Y:S01]  /*0b00*/  PLOP3.LUT P0, PT, PT, PT, UP0, 0x80, 0x0 ;  /* 0x000000000000781c */ /* 0x000fe20003f0f008 */
[----:B------:R-:W-:Y:S01]  /*0b10*/  USHF.R.S32.HI UR8, URZ, 0x1f, UR5 ;  /* 0x0000001f3f087899 */ /* 0x000fe20008011405 */
[----:B------:R-:W-:Y:S01]  /*0b20*/  UMOV UR39, URZ ;  /* 0x0000003f00277c82 */ /* 0x000fe20008000000 */
[----:B------:R-:W-:-:S02]  /*0b30*/  ULDC.64 UR10, c[0x0][0x650] ;  /* 0x00019400000a7ab9 */ /* 0x000fc40000000a00 */
[----:B------:R-:W-:-:S04]  /*0b40*/  ULEA.HI UR8, UR8, UR5, URZ, 0x5 ;  /* 0x0000000508087291 */ /* 0x000fc8000f8f283f */
[----:B------:R-:W-:Y:S01]  /*0b50*/  USHF.R.S32.HI UR41, URZ, 0x5, UR8 ;  /* 0x000000053f297899 */ /* 0x000fe20008011408 */
[----:B0-----:R-:W-:-:S13]  /*0b60*/  ISETP.NE.AND P2, PT, R2, 0x1, PT ;  /* 0x000000010200780c */ /* 0x001fda0003f45270 */
[----:B------:R-:W2:Y:S01]  /*0b70*/  @P2 LDC R17, c[0x0][0x10] ;  /* 0x00000400ff112b82 */ /* 0x000ea20000000800 */
[----:B-1----:R-:W-:Y:S01]  /*0b80*/  @P2 IMAD.MOV.U32 R6, RZ, RZ, R13 ;  /* 0x000000ffff062224 */ /* 0x002fe200078e000d */
[----:B------:R-:W-:Y:S01]  /*0b90*/  @P2 LOP3.LUT R26, R26, 0x2, RZ, 0xfc, !PT ;  /* 0x000000021a1a2812 */ /* 0x000fe200078efcff */
[----:B------:R-:W-:-:S05]  /*0ba0*/  @P2 IMAD.MOV.U32 R7, RZ, RZ, RZ ;  /* 0x000000ffff072224 */ /* 0x000fca00078e00ff */
[----:B------:R-:W0:Y:S01]  /*0bb0*/  @!P2 LDC R3, c[0x0][0xc] ;  /* 0x00000300ff03ab82 */ /* 0x000e220000000800 */
[----:B------:R-:W-:Y:S01]  /*0bc0*/  ULDC UR6, c[0x0][0xc] ;  /* 0x0000030000067ab9 */ /* 0x000fe20000000800 */
[----:B------:R-:W-:Y:S01]  /*0bd0*/  ULDC UR7, c[0x0][0x10] ;  /* 0x0000040000077ab9 */ /* 0x000fe20000000800 */
[----:B------:R-:W-:Y:S01]  /*0be0*/  ULDC UR5, c[0x0][0x14] ;  /* 0x0000050000057ab9 */ /* 0x000fe20000000800 */
[----:B------:R-:W-:-:S04]  /*0bf0*/  UIMAD.WIDE.U32 UR6, UR6, UR7, URZ ;  /* 0x00000007060672a5 */ /* 0x000fc8000f8e003f */
[----:B------:R-:W-:Y:S02]  /*0c00*/  UIMAD.WIDE.U32 UR36, UR6, UR5, URZ ;  /* 0x00000005062472a5 */ /* 0x000fe4000f8e003f */
[----:B------:R-:W-:-:S04]  /*0c10*/  UIMAD UR42, UR7, UR5, URZ ;  /* 0x00000005072a72a4 */ /* 0x000fc8000f8e023f */
[----:B------:R-:W-:Y:S01]  /*0c20*/  UIADD3 UR42, UR37, UR42, URZ ;  /* 0x0000002a252a7290 */ /* 0x000fe2000fffe03f */
[----:B--2---:R-:W-:-:S04]  /*0c30*/  @P2 IMAD.WIDE.U32 R16, R4, R17, R6 ;  /* 0x0000001104102225 */ /* 0x004fc800078e0006 */
[----:B0-----:R-:W-:-:S04]  /*0c40*/  @!P2 IMAD.WIDE.U32 R6, R3, R13, R4 ;  /* 0x0000000d0306a225 */ /* 0x001fc800078e0004 */
[----:B------:R-:W-:Y:S02]  /*0c50*/  @P2 IMAD.MOV.U32 R3, RZ, RZ, RZ ;  /* 0x000000ffff032224 */ /* 0x000fe400078e00ff */
[----:B------:R-:W-:Y:S02]  /*0c60*/  @!P2 IMAD.MOV.U32 R16, RZ, RZ, R6 ;  /* 0x000000ffff10a224 */ /* 0x000fe400078e0006 */
[----:B------:R-:W-:Y:S02]  /*0c70*/  @P2 IMAD.IADD R17, R17, 0x1, R3 ;  /* 0x0000000111112824 */ /* 0x000fe400078e0203 */
[----:B------:R-:W-:Y:S01]  /*0c80*/  @!P2 IMAD.MOV.U32 R17, RZ, RZ, R7 ;  /* 0x000000ffff11a224 */ /* 0x000fe200078e0007 */
[----:B------:R-:W-:Y:S06]  /*0c90*/  @P0 BRA `(.L_x_10) ;  /* 0x0000000000240947 */ /* 0x000fec0003800000 */
[----:B------:R-:W-:Y:S01]  /*0ca0*/  USHF.R.U32.HI UR6, URZ, 0x1, UR41 ;  /* 0x000000013f067899 */ /* 0x000fe20008011629 */
[----:B------:R-:W-:Y:S01]  /*0cb0*/  IADD3 R16, P0, R16, UR36, RZ ;  /* 0x0000002410107c10 */ /* 0x000fe2000ff1e0ff */
[----:B------:R-:W-:Y:S02]  /*0cc0*/  UISETP.GE.U32.AND UP0, UPT, UR41, 0xe, UPT ;  /* 0x0000000e2900788c */ /* 0x000fe4000bf06070 */
[----:B------:R-:W-:Y:S01]  /*0cd0*/  UIMAD.WIDE.U32 UR6, UR6, -0x6db6db6d, URZ ;  /* 0x92492493060678a5 */ /* 0x000fe2000f8e003f */
[----:B------:R-:W-:Y:S01]  /*0ce0*/  IADD3.X R17, R17, UR42, RZ, P0, !PT ;  /* 0x0000002a11117c10 */ /* 0x000fe200087fe4ff */
[----:B------:R-:W-:Y:S02]  /*0cf0*/  UMOV UR39, URZ ;  /* 0x0000003f00277c82 */ /* 0x000fe40008000000 */
[----:B------:R-:W-:-:S04]  /*0d00*/  USHF.R.U32.HI UR6, URZ, 0x2, UR7 ;  /* 0x000000023f067899 */ /* 0x000fc80008011607 */
[----:B------:R-:W-:Y:S02]  /*0d10*/  UIMAD UR38, UR6, -0xe, UR41 ;  /* 0xfffffff2062678a4 */ /* 0x000fe4000f8e0229 */
[----:B------:R-:W-:-:S12]  /*0d20*/  @UP0 ULOP3.LUT UR39, UR6, 0x1, URZ, 0xc0, !UPT ;  /* 0x0000000106270892 */ /* 0x000fd8000f8ec03f */
.L_x_10:
[----:B------:R-:W-:Y:S01]  /*0d30*/  ISETP.GE.U32.AND P0, PT, R16, UR10, PT ;  /* 0x0000000a10007c0c */ /* 0x000fe2000bf06070 */
[----:B------:R-:W-:Y:S01]  /*0d40*/  IMAD.MOV.U32 R22, RZ, RZ, -0x1 ;  /* 0xffffffffff167424 */ /* 0x000fe200078e00ff */
[----:B------:R-:W-:Y:S01]  /*0d50*/  PRMT R3, RZ, 0x7610, R3 ;  /* 0x00007610ff037816 */ /* 0x000fe20000000003 */
[----:B------:R-:W-:Y:S01]  /*0d60*/  IMAD.MOV.U32 R18, RZ, RZ, -0x1 ;  /* 0xffffffffff127424 */ /* 0x000fe200078e00ff */
[----:B------:R-:W-:Y:S01]  /*0d70*/  ISETP.GE.U32.AND.EX P0, PT, R17, UR11, PT, P0 ;  /* 0x0000000b11007c0c */ /* 0x000fe2000bf06100 */
[----:B------:R-:W-:-:S12]  /*0d80*/  IMAD.MOV.U32 R19, RZ, RZ, -0x1 ;  /* 0xffffffffff137424 */ /* 0x000fd800078e00ff */
[----:B------:R-:W-:Y:S05]  /*0d90*/  @P0 BRA `(.L_x_11) ;  /* 0x0000000400580947 */ /* 0x000fea0003800000 */
[----:B------:R-:W0:Y:S01]  /*0da0*/  LDC.64 R18, c[0x0][0x628] ;  /* 0x00018a00ff127b82 */ /* 0x000e220000000a00 */
[----:B------:R-:W-:Y:S02]  /*0db0*/  IMAD.MOV.U32 R6, RZ, RZ, R16 ;  /* 0x000000ffff067224 */ /* 0x000fe400078e0010 */
[----:B------:R-:W-:-:S05]  /*0dc0*/  IMAD.MOV.U32 R7, RZ, RZ, R17 ;  /* 0x000000ffff077224 */ /* 0x000fca00078e0011 */
[----:B------:R-:W1:Y:S08]  /*0dd0*/  LDC R14, c[0x0][0x630] ;  /* 0x00018c00ff0e7b82 */ /* 0x000e700000000800 */
[----:B------:R-:W2:Y:S01]  /*0de0*/  LDC.64 R20, c[0x0][0x620] ;  /* 0x00018800ff147b82 */ /* 0x000ea20000000a00 */
[----:B0-----:R-:W-:-:S04]  /*0df0*/  ISETP.NE.U32.AND P0, PT, R18, RZ, PT ;  /* 0x000000ff1200720c */ /* 0x001fc80003f05070 */
[----:B------:R-:W-:-:S13]  /*0e00*/  ISETP.NE.AND.EX P0, PT, R19, RZ, PT, P0 ;  /* 0x000000ff1300720c */ /* 0x000fda0003f05300 */
[----:B-12---:R-:W-:Y:S05]  /*0e10*/  @!P0 BRA `(.L_x_12) ;  /* 0x0000000000288947 */ /* 0x006fea0003800000 */
[----:B------:R-:W0:Y:S02]  /*0e20*/  LDC R3, c[0x0][0x634] ;  /* 0x00018d00ff037b82 */ /* 0x000e240000000800 */
[----:B0-----:R-:W-:-:S05]  /*0e30*/  IADD3 R3, P0, R16, R3, RZ ;  /* 0x0000000310037210 */ /* 0x001fca0007f1e0ff */
[----:B------:R-:W-:-:S04]  /*0e40*/  IMAD.X R15, RZ, RZ, R17, P0 ;  /* 0x000000ffff0f7224 */ /* 0x000fc800000e0611 */
[----:B------:R-:W-:-:S04]  /*0e50*/  IMAD.WIDE.U32 R6, R15, R18, RZ ;  /* 0x000000120f067225 */ /* 0x000fc800078e00ff */
[----:B------:R-:W-:-:S04]  /*0e60*/  IMAD.WIDE.U32 R8, P0, R3, R19, R6 ;  /* 0x0000001303087225 */ /* 0x000fc80007800006 */
[----:B------:R-:W-:-:S04]  /*0e70*/  IMAD.WIDE.U32 R6, R3, R18, RZ ;  /* 0x0000001203067225 */ /* 0x000fc800078e00ff */
[----:B------:R-:W-:Y:S01]  /*0e80*/  IMAD.X R11, RZ, RZ, RZ, P0 ;  /* 0x000000ffff0b7224 */ /* 0x000fe200000e06ff */
[----:B------:R-:W-:Y:S01]  /*0e90*/  IADD3 RZ, P0, R7, R8, RZ ;  /* 0x0000000807ff7210 */ /* 0x000fe20007f1e0ff */
[----:B------:R-:W-:-:S04]  /*0ea0*/  IMAD.MOV.U32 R10, RZ, RZ, R9 ;  /* 0x000000ffff0a7224 */ /* 0x000fc800078e0009 */
[----:B------:R-:W-:-:S08]  /*0eb0*/  IMAD.WIDE.U32.X R6, R15, R19, R10, P0 ;  /* 0x000000130f067225 */ /* 0x000fd000000e040a */
.L_x_12:
[-CC-:B------:R-:W-:Y:S01]  /*0ec0*/  SHF.R.U64 R29, R6, R14.reuse, R7.reuse ;  /* 0x0000000e061d7219 */ /* 0x180fe20000001207 */
[----:B------:R-:W0:Y:S01]  /*0ed0*/  LDC R10, c[0x0][0x618] ;  /* 0x00018600ff0a7b82 */ /* 0x000e220000000800 */
[----:B------:R-:W-:Y:S01]  /*0ee0*/  SHF.R.U32.HI R5, RZ, R14, R7 ;  /* 0x0000000eff057219 */ /* 0x000fe20000011607 */
[----:B------:R-:W-:Y:S01]  /*0ef0*/  ULDC UR5, c[0x0][0x150] ;  /* 0x0000540000057ab9 */ /* 0x000fe20000000800 */
[----:B------:R-:W-:Y:S02]  /*0f00*/  IADD3 R9, P0, RZ, -R29, RZ ;  /* 0x8000001dff097210 */ /* 0x000fe40007f1e0ff */
[----:B------:R-:W-:-:S03]  /*0f10*/  I2FP.F32.U32 R3, R4 ;  /* 0x0000000400037245 */ /* 0x000fc60000201000 */
[----:B------:R-:W1:Y:S01]  /*0f20*/  LDC.64 R24, c[0x0][0x640] ;  /* 0x00019000ff187b82 */ /* 0x000e620000000a00 */
[----:B------:R-:W-:Y:S02]  /*0f30*/  IMAD.X R11, RZ, RZ, ~R5, P0 ;  /* 0x000000ffff0b7224 */ /* 0x000fe400000e0e05 */
[----:B------:R-:W-:Y:S01]  /*0f40*/  FMUL R3, R3, UR5 ;  /* 0x0000000503037c20 */ /* 0x000fe20008400000 */
[----:B------:R-:W-:Y:S01]  /*0f50*/  IMAD.WIDE.U32 R6, R9, R20, R16 ;  /* 0x0000001409067225 */ /* 0x000fe200078e0010 */
[----:B------:R-:W-:-:S03]  /*0f60*/  ULDC UR5, c[0x0][0x154] ;  /* 0x0000550000057ab9 */ /* 0x000fc60000000800 */
[----:B------:R-:W-:Y:S01]  /*0f70*/  IMAD R8, R11, R20, RZ ;  /* 0x000000140b087224 */ /* 0x000fe200078e02ff */
[----:B------:R-:W2:Y:S01]  /*0f80*/  LDC R5, c[0x0][0x144] ;  /* 0x00005100ff057b82 */ /* 0x000ea20000000800 */
[----:B------:R-:W3:Y:S02]  /*0f90*/  F2I.U32.TRUNC.NTZ R3, R3 ;  /* 0x0000000300037305 */ /* 0x000ee4000020f000 */
[----:B------:R-:W-:-:S04]  /*0fa0*/  IMAD R9, R9, R21, R8 ;  /* 0x0000001509097224 */ /* 0x000fc800078e0208 */
[----:B------:R-:W-:Y:S01]  /*0fb0*/  IMAD.IADD R7, R7, 0x1, R9 ;  /* 0x0000000107077824 */ /* 0x000fe200078e0209 */
[----:B------:R-:W4:Y:S01]  /*0fc0*/  LDC R14, c[0x0][0x608] ;  /* 0x00018200ff0e7b82 */ /* 0x000f220000000800 */
[----:B------:R-:W-:-:S03]  /*0fd0*/  IMAD.MOV.U32 R9, RZ, RZ, -0x1 ;  /* 0xffffffffff097424 */ /* 0x000fc600078e00ff */
[-C--:B0-----:R-:W-:Y:S02]  /*0fe0*/  SHF.R.U64 R20, R6, R10.reuse, R7 ;  /* 0x0000000a06147219 */ /* 0x081fe40000001207 */
[----:B------:R-:W-:Y:S02]  /*0ff0*/  I2FP.F32.U32 R6, R13 ;  /* 0x0000000d00067245 */ /* 0x000fe40000201000 */
[----:B------:R-:W0:Y:S01]  /*1000*/  LDC R22, c[0x0][0x658] ;  /* 0x00019600ff167b82 */ /* 0x000e220000000800 */
[----:B-1----:R-:W-:Y:S01]  /*1010*/  ISETP.NE.U32.AND P0, PT, R24, RZ, PT ;  /* 0x000000ff1800720c */ /* 0x002fe20003f05070 */
[----:B---3--:R-:W-:Y:S01]  /*1020*/  IMAD.MOV R8, RZ, RZ, -R3 ;  /* 0x000000ffff087224 */ /* 0x008fe200078e0a03 */
[----:B------:R-:W-:Y:S01]  /*1030*/  SHF.R.U32.HI R7, RZ, R10, R7 ;  /* 0x0000000aff077219 */ /* 0x000fe20000011607 */
[----:B------:R-:W-:Y:S01]  /*1040*/  FMUL R6, R6, UR5 ;  /* 0x0000000506067c20 */ /* 0x000fe20008400000 */
[----:B------:R-:W-:-:S03]  /*1050*/  ISETP.NE.AND.EX P0, PT, R25, RZ, PT, P0 ;  /* 0x000000ff1900720c */ /* 0x000fc60003f05300 */
[----:B------:R-:W1:Y:S01]  /*1060*/  LDC R18, c[0x0][0x148] ;  /* 0x00005200ff127b82 */ /* 0x000e620000000800 */
[----:B--2---:R-:W-:-:S07]  /*1070*/  IMAD R3, R5, R8, R4 ;  /* 0x0000000805037224 */ /* 0x004fce00078e0204 */
[----:B------:R-:W2:Y:S01]  /*1080*/  LDC R19, c[0x0][0x600] ;  /* 0x00018000ff137b82 */ /* 0x000ea20000000800 */
[-CC-:B----4-:R-:W-:Y:S02]  /*1090*/  SHF.R.U64 R30, R20, R14.reuse, R7.reuse ;  /* 0x0000000e141e7219 */ /* 0x190fe40000001207 */
[----:B------:R-:W-:Y:S01]  /*10a0*/  SHF.R.U32.HI R5, RZ, R14, R7 ;  /* 0x0000000eff057219 */ /* 0x000fe20000011607 */
[----:B------:R-:W-:Y:S01]  /*10b0*/  IMAD.MOV.U32 R7, RZ, RZ, 0x1 ;  /* 0x00000001ff077424 */ /* 0x000fe200078e00ff */
[----:B------:R3:W4:Y:S03]  /*10c0*/  F2I.U32.TRUNC.NTZ R14, R6 ;  /* 0x00000006000e7305 */ /* 0x000726000020f000 */
[----:B------:R-:W1:Y:S01]  /*10d0*/  LDC R21, c[0x0][0x648] ;  /* 0x00019200ff157b82 */ /* 0x000e620000000800 */
[-C--:B0-----:R-:W-:Y:S02]  /*10e0*/  SHF.L.U32 R4, R9, R22.reuse, RZ ;  /* 0x0000001609047219 */ /* 0x081fe400000006ff */
[----:B------:R-:W-:-:S02]  /*10f0*/  SHF.R.U64 R32, R30, R22, R5 ;  /* 0x000000161e207219 */ /* 0x000fc40000001205 */
[----:B------:R-:W-:Y:S02]  /*1100*/  LOP3.LUT R11, RZ, R4, RZ, 0x33, !PT ;  /* 0x00000004ff0b7212 */ /* 0x000fe400078e33ff */
[-C--:B------:R-:W-:Y:S01]  /*1110*/  SHF.R.U32.HI R5, RZ, R22.reuse, R5 ;  /* 0x00000016ff057219 */ /* 0x080fe20000011605 */
[----:B------:R-:W0:Y:S01]  /*1120*/  LDC R27, c[0x0][0x638] ;  /* 0x00018e00ff1b7b82 */ /* 0x000e220000000800 */
[----:B------:R-:W-:Y:S01]  /*1130*/  SHF.L.U32 R10, R7, R22, RZ ;  /* 0x00000016070a7219 */ /* 0x000fe200000006ff */
[----:B------:R-:W-:-:S06]  /*1140*/  IMAD.MOV.U32 R4, RZ, RZ, R32 ;  /* 0x000000ffff047224 */ /* 0x000fcc00078e0020 */
[----:B------:R-:W0:Y:S01]  /*1150*/  LDC R28, c[0x0][0x610] ;  /* 0x00018400ff1c7b82 */ /* 0x000e220000000800 */
[----:B---34-:R-:W-:Y:S05]  /*1160*/  @!P0 BRA `(.L_x_13) ;  /* 0x0000000000288947 */ /* 0x018fea0003800000 */
[----:B------:R-:W3:Y:S02]  /*1170*/  LDC R9, c[0x0][0x64c] ;  /* 0x00019300ff097b82 */ /* 0x000ee40000000800 */
[----:B---3--:R-:W-:-:S05]  /*1180*/  IADD3 R9, P0, R32, R9, RZ ;  /* 0x0000000920097210 */ /* 0x008fca0007f1e0ff */
        /* <DEDUP_REMOVED lines=8> */
.L_x_13:
[----:B-1----:R-:W-:Y:S01]  /*1210*/  SHF.R.U64 R4, R4, R21, R5 ;  /* 0x0000001504047219 */ /* 0x002fe20000001205 */
[----:B--2---:R-:W-:Y:S01]  /*1220*/  VIADD R5, R19, 0xffffffff ;  /* 0xffffffff13057836 */ /* 0x004fe20000000000 */
[----:B------:R-:W-:Y:S01]  /*1230*/  LOP3.LUT R11, R30, R11, RZ, 0xc0, !PT ;  /* 0x0000000b1e0b7212 */ /* 0x000fe200078ec0ff */
[----:B------:R-:W-:Y:S02]  /*1240*/  IMAD.MOV R14, RZ, RZ, -R14 ;  /* 0x000000ffff0e7224 */ /* 0x000fe400078e0a0e */
[----:B------:R-:W-:Y:S01]  /*1250*/  IMAD.MOV R6, RZ, RZ, -R4 ;  /* 0x000000ffff067224 */ /* 0x000fe200078e0a04 */
[----:B------:R-:W-:Y:S01]  /*1260*/  LOP3.LUT R5, R20, R5, RZ, 0xc0, !PT ;  /* 0x0000000514057212 */ /* 0x000fe200078ec0ff */
[----:B------:R-:W-:Y:S02]  /*1270*/  IMAD R10, R10, R4, R11 ;  /* 0x000000040a0a7224 */ /* 0x000fe400078e020b */
[----:B------:R-:W-:Y:S02]  /*1280*/  @P2 IMAD R3, R18, R14, R13 ;  /* 0x0000000e12032224 */ /* 0x000fe400078e020d */
[----:B0-----:R-:W-:-:S02]  /*1290*/  IMAD R4, R6, R27, R32 ;  /* 0x0000001b06047224 */ /* 0x001fc400078e0220 */
[----:B------:R-:W-:Y:S02]  /*12a0*/  IMAD R22, R10, R28, R3 ;  /* 0x0000001c0a167224 */ /* 0x000fe400078e0203 */
[----:B------:R-:W-:Y:S02]  /*12b0*/  IMAD R5, R4, R19, R5 ;  /* 0x0000001304057224 */ /* 0x000fe400078e0205 */
[----:B------:R-:W-:Y:S02]  /*12c0*/  IMAD.MOV.U32 R3, RZ, RZ, 0x1 ;  /* 0x00000001ff037424 */ /* 0x000fe400078e00ff */
[----:B------:R-:W-:Y:S01]  /*12d0*/  IMAD.MOV.U32 R19, RZ, RZ, R29 ;  /* 0x000000ffff137224 */ /* 0x000fe200078e001d */
[----:B------:R-:W-:Y:S02]  /*12e0*/  SEL R18, R5, R22, !P2 ;  /* 0x0000001605127207 */ /* 0x000fe40005000000 */
[----:B------:R-:W-:-:S07]  /*12f0*/  SEL R22, R22, R5, !P2 ;  /* 0x0000000516167207 */ /* 0x000fce0005000000 */
.L_x_11:
[----:B------:R-:W-:Y:S05]  /*1300*/  @!P1 BRA `(.L_x_14) ;  /* 0x0000005800349947 */ /* 0x000fea0003800000 */
[----:B------:R-:W-:-:S06]  /*1310*/  UISETP.GT.U32.AND UP0, UPT, UR12, 0x1, UPT ;  /* 0x000000010c00788c */ /* 0x000fcc000bf04070 */
[----:B------:R-:W-:-:S13]  /*1320*/  PLOP3.LUT P0, PT, PT, PT, UP0, 0x80, 0x0 ;  /* 0x000000000000781c */ /* 0x000fda0003f0f008 */
[----:B------:R-:W-:Y:S05]  /*1330*/  @P0 EXIT ;  /* 0x000000000000094d */ /* 0x000fea0003800000 */
.L_x_15:
[----:B------:R-:W-:-:S08]  /*1340*/  NOP ;  /* 0x0000000000007918 */ /* 0x000fd00000000000 */
[----:B------:R-:W0:Y:S02]  /*1350*/  USETMAXREG.TRY_ALLOC.CTAPOOL UP0, 0xe8 ;  /* 0x000000e8000079c8 */ /* 0x000e240008000600 */
[----:B0-----:R-:W-:-:S13]  /*1360*/  PLOP3.LUT P0, PT, PT, PT, UP0, 0x80, 0x0 ;  /* 0x000000000000781c */ /* 0x001fda0003f0f008 */
[----:B------:R-:W-:Y:S05]  /*1370*/  @!P0 BRA `(.L_x_15) ;  /* 0xfffffffc00f08947 */ /* 0x000fea000383ffff */
[----:B------:R-:W-:-:S13]  /*1380*/  LOP3.LUT P0, RZ, R3, 0xff, RZ, 0xc0, !PT ;  /* 0x000000ff03ff7812 */ /* 0x000fda000780c0ff */
[----:B------:R-:W-:Y:S05]  /*1390*/  @!P0 EXIT ;  /* 0x000000000000894d */ /* 0x000fea0003800000 */
[----:B------:R-:W-:Y:S01]  /*13a0*/  SHF.R.S32.HI R0, RZ, 0x1f, R23 ;  /* 0x0000001fff007819 */ /* 0x000fe20000011417 */
[----:B------:R-:W-:Y:S01]  /*13b0*/  VIADD R12, R12, 0xffffffff ;  /* 0xffffffff0c0c7836 */ /* 0x000fe20000000000 */
[----:B------:R-:W0:Y:S01]  /*13c0*/  S2UR UR4, SR_CgaCtaId ;  /* 0x00000000000479c3 */ /* 0x000e220000008800 */
[----:B------:R-:W-:Y:S01]  /*13d0*/  UMOV UR46, 0x400 ;  /* 0x00000400002e7882 */ /* 0x000fe20000000000 */
[CC--:B------:R-:W-:Y:S01]  /*13e0*/  LEA.HI R4, R0.reuse, R23.reuse, RZ, 0x5 ;  /* 0x0000001700047211 */ /* 0x0c0fe200078f28ff */
[----:B------:R-:W-:Y:S01]  /*13f0*/  ULOP3.LUT UR43, UR40, 0x1, URZ, 0xfc, !UPT ;  /* 0x00000001282b7892 */ /* 0x000fe2000f8efc3f */
[----:B------:R-:W-:Y:S01]  /*1400*/  LEA.HI R0, R0, R23, RZ, 0x2 ;  /* 0x0000001700007211 */ /* 0x000fe200078f10ff */
[----:B------:R-:W-:Y:S01]  /*1410*/  UIADD3 UR44, UR41, -0x1, URZ ;  /* 0xffffffff292c7890 */ /* 0x000fe2000fffe03f */
[----:B------:R-:W-:Y:S01]  /*1420*/  LOP3.LUT R6, R4, 0xffffffe0, RZ, 0xc0, !PT ;  /* 0xffffffe004067812 */ /* 0x000fe200078ec0ff */
[----:B------:R-:W-:Y:S01]  /*1430*/  USHF.L.U32 UR47, UR41, 0x1, URZ ;  /* 0x00000001292f7899 */ /* 0x000fe2000800063f */
[----:B------:R-:W-:-:S02]  /*1440*/  SHF.R.S32.HI R66, RZ, 0x2, R0 ;  /* 0x00000002ff427819 */ /* 0x000fc40000011400 */
[----:B------:R-:W-:Y:S01]  /*1450*/  SHF.R.S32.HI R3, RZ, 0x1f, R0 ;  /* 0x0000001fff037819 */ /* 0x000fe20000011400 */
[----:B------:R-:W-:Y:S01]  /*1460*/  IMAD.IADD R6, R23, 0x1, -R6 ;  /* 0x0000000117067824 */ /* 0x000fe200078e0a06 */
[----:B------:R-:W-:Y:S02]  /*1470*/  R2UR UR45, R12 ;  /* 0x000000000c2d72ca */ /* 0x000fe400000e0000 */
[----:B------:R-:W-:Y:S02]  /*1480*/  LEA.HI R3, R3, R66, RZ, 0x3 ;  /* 0x0000004203037211 */ /* 0x000fe400078f18ff */
[----:B------:R-:W-:Y:S02]  /*1490*/  SHF.R.S32.HI R5, RZ, 0x1f, R6 ;  /* 0x0000001fff057819 */ /* 0x000fe40000011406 */
[----:B------:R-:W-:Y:S02]  /*14a0*/  LOP3.LUT R3, R3, 0xfffffff8, RZ, 0xc0, !PT ;  /* 0xfffffff803037812 */ /* 0x000fe400078ec0ff */
[----:B------:R-:W-:-:S02]  /*14b0*/  LEA.HI R7, R5, R6, RZ, 0x2 ;  /* 0x0000000605077211 */ /* 0x000fc400078f10ff */
[----:B------:R-:W-:Y:S01]  /*14c0*/  LOP3.LUT R68, R0, 0xfffffffc, RZ, 0xc0, !PT ;  /* 0xfffffffc00447812 */ /* 0x000fe200078ec0ff */
[----:B------:R-:W-:Y:S01]  /*14d0*/  IMAD.IADD R66, R66, 0x1, -R3 ;  /* 0x0000000142427824 */ /* 0x000fe200078e0a03 */
[----:B------:R-:W-:Y:S01]  /*14e0*/  LOP3.LUT R9, R7, 0xfffffffc, RZ, 0xc0, !PT ;  /* 0xfffffffc07097812 */ /* 0x000fe200078ec0ff */
[----:B------:R-:W-:Y:S01]  /*14f0*/  USHF.L.U32 UR45, UR45, 0x3, URZ ;  /* 0x000000032d2d7899 */ /* 0x000fe2000800063f */
[----:B------:R-:W-:Y:S01]  /*1500*/  LEA.HI R0, R5, R6, RZ, 0x4 ;  /* 0x0000000605007211 */ /* 0x000fe200078f20ff */
[----:B------:R-:W-:Y:S01]  /*1510*/  IMAD.IADD R68, R23, 0x1, -R68 ;  /* 0x0000000117447824 */ /* 0x000fe200078e0a44 */
[----:B------:R-:W-:Y:S01]  /*1520*/  SHF.R.S32.HI R5, RZ, 0x1f, R7 ;  /* 0x0000001fff057819 */ /* 0x000fe20000011407 */
[----:B------:R-:W-:Y:S01]  /*1530*/  IMAD.IADD R9, R6, 0x1, -R9 ;  /* 0x0000000106097824 */ /* 0x000fe200078e0a09 */
[----:B------:R-:W-:Y:S01]  /*1540*/  SHF.R.S32.HI R6, RZ, 0x2, R7 ;  /* 0x00000002ff067819 */ /* 0x000fe20000011407 */
[----:B------:R-:W-:Y:S01]  /*1550*/  IMAD.U32 R73, RZ, RZ, UR45 ;  /* 0x0000002dff497e24 */ /* 0x000fe2000f8e00ff */
[----:B------:R-:W-:Y:S01]  /*1560*/  SHF.R.S32.HI R3, RZ, 0x1f, R66 ;  /* 0x0000001fff037819 */ /* 0x000fe20000011442 */
[----:B0-----:R-:W-:Y:S01]  /*1570*/  ULEA UR46, UR4, UR46, 0x18 ;  /* 0x0000002e042e7291 */ /* 0x001fe2000f8ec03f */
[----:B------:R-:W-:-:S02]  /*1580*/  SHF.R.S32.HI R7, RZ, 0x5, R4 ;  /* 0x00000005ff077819 */ /* 0x000fc40000011404 */
[----:B------:R-:W-:Y:S01]  /*1590*/  SHF.R.S32.HI R0, RZ, 0x4, R0 ;  /* 0x00000004ff007819 */ /* 0x000fe20000011400 */
[----:B------:R-:W-:Y:S01]  /*15a0*/  ULDC UR4, c[0x0][0x284] ;  /* 0x0000a10000047ab9 */ /* 0x000fe20000000800 */
[----:B------:R-:W-:Y:S01]  /*15b0*/  LEA.HI R4, R5, R6, RZ, 0x2 ;  /* 0x0000000605047211 */ /* 0x000fe200078f10ff */
[----:B------:R-:W-:Y:S01]  /*15c0*/  IMAD R8, R7, 0x40, R68 ;  /* 0x0000004007087824 */ /* 0x000fe200078e0244 */
[----:B------:R-:W-:Y:S01]  /*15d0*/  LEA.HI R3, R3, R66, RZ, 0x2 ;  /* 0x0000004203037211 */ /* 0x000fe200078f10ff */
[----:B------:R-:W-:Y:S01]  /*15e0*/  IMAD.SHL.U32 R69, R0, 0x20, RZ ;  /* 0x0000002000457824 */ /* 0x000fe200078e00ff */
[----:B------:R-:W-:Y:S01]  /*15f0*/  LOP3.LUT R11, R4, 0xfffffffc, RZ, 0xc0, !PT ;  /* 0xfffffffc040b7812 */ /* 0x000fe200078ec0ff */
[----:B------:R-:W-:Y:S01]  /*1600*/  IMAD.SHL.U32 R72, R0, 0x4, RZ ;  /* 0x0000000400487824 */ /* 0x000fe200078e00ff */
[----:B------:R-:W-:Y:S01]  /*1610*/  LOP3.LUT R5, R3, 0xfffffffc, RZ, 0xc0, !PT ;  /* 0xfffffffc03057812 */ /* 0x000fe200078ec0ff */
[--C-:B------:R-:W-:Y:S01]  /*1620*/  IMAD R75, R7, -0x10, -R66.reuse ;  /* 0xfffffff0074b7824 */ /* 0x100fe200078e0a42 */
[----:B------:R-:W-:Y:S01]  /*1630*/  LOP3.LUT R69, R69, 0x20, RZ, 0xc0, !PT ;  /* 0x0000002045457812 */ /* 0x000fe200078ec0ff */
[----:B------:R-:W-:Y:S01]  /*1640*/  IMAD.IADD R6, R6, 0x1, -R11 ;  /* 0x0000000106067824 */ /* 0x000fe200078e0a0b */
[----:B------:R-:W-:Y:S01]  /*1650*/  SHF.R.S32.HI R67, RZ, 0x1f, R66 ;  /* 0x0000001fff437819 */ /* 0x000fe20000011442 */
[----:B------:R-:W-:Y:S01]  /*1660*/  IMAD.IADD R5, R66, 0x1, -R5 ;  /* 0x0000000142057824 */ /* 0x000fe200078e0a05 */
[----:B------:R-:W-:Y:S01]  /*1670*/  LOP3.LUT R70, R3, 0x4, RZ, 0xc0, !PT ;  /* 0x0000000403467812 */ /* 0x000fe200078ec0ff */
[----:B------:R-:W-:Y:S01]  /*1680*/  IMAD R71, R6, 0x8, R9 ;  /* 0x0000000806477824 */ /* 0x000fe200078e0209 */
[----:B------:R-:W-:Y:S01]  /*1690*/  LEA.HI R4, R69, R69, RZ, 0x1d ;  /* 0x0000004545047211 */ /* 0x000fe200078fe8ff */
[----:B------:R-:W-:Y:S01]  /*16a0*/  IMAD.U32 R5, R8, 0x8, R5 ;  /* 0x0000000808057824 */ /* 0x000fe200078e0005 */
[----:B------:R-:W-:Y:S01]  /*16b0*/  LOP3.LUT R72, R72, 0x4, RZ, 0xc0, !PT ;  /* 0x0000000448487812 */ /* 0x000fe200078ec0ff */
[----:B------:R-:W-:Y:S01]  /*16c0*/  IMAD R9, R9, 0x8, R6 ;  /* 0x0000000809097824 */ /* 0x000fe200078e0206 */
[----:B------:R-:W-:Y:S01]  /*16d0*/  ISETP.NE.AND P0, PT, R12, RZ, PT ;  /* 0x000000ff0c00720c */ /* 0x000fe20003f05270 */
[----:B------:R-:W-:Y:S01]  /*16e0*/  UIADD3 UR48, UR46, 0xf0, URZ ;  /* 0x000000f02e307890 */ /* 0x000fe2000fffe03f */
[----:B------:R-:W-:Y:S01]  /*16f0*/  LOP3.LUT P1, RZ, R3, 0x4, RZ, 0xc0, !PT ;  /* 0x0000000403ff7812 */ /* 0x000fe2000782c0ff */
[----:B------:R-:W-:Y:S01]  /*1700*/  IMAD.WIDE R66, R7, 0x10, R66 ;  /* 0x0000001007427825 */ /* 0x000fe200078e0242 */
[----:B------:R-:W-:Y:S01]  /*1710*/  LOP3.LUT R74, R73, 0x8, RZ, 0xc0, !PT ;  /* 0x00000008494a7812 */ /* 0x000fe200078ec0ff */
[----:B------:R-:W-:Y:S01]  /*1720*/  UIADD3 UR49, UR45, UR48, URZ ;  /* 0x000000302d317290 */ /* 0x000fe2000fffe03f */
[----:B------:R-:W-:Y:S01]  /*1730*/  P2R R83, PR, RZ, 0x2 ;  /* 0x00000002ff537803 */ /* 0x000fe20000000000 */
[----:B------:R-:W-:Y:S01]  /*1740*/  IMAD.IADD R70, R70, 0x1, R5 ;  /* 0x0000000146467824 */ /* 0x000fe200078e0205 */
[----:B------:R-:W-:Y:S01]  /*1750*/  SEL R82, RZ, 0x1, P0 ;  /* 0x00000001ff527807 */ /* 0x000fe20000000000 */
[----:B------:R-:W-:Y:S01]  /*1760*/  IMAD.IADD R71, R71, 0x1, R4 ;  /* 0x0000000147477824 */ /* 0x000fe200078e0204 */
[----:B------:R-:W-:Y:S01]  /*1770*/  LOP3.LUT R73, R73, 0x8, RZ, 0xc, !PT ;  /* 0x0000000849497812 */ /* 0x000fe200078e0cff */
[----:B------:R-:W-:Y:S01]  /*1780*/  VIADD R75, R75, UR4 ;  /* 0x000000044b4b7c36 */ /* 0x000fe20008000000 */
[----:B------:R-:W-:Y:S01]  /*1790*/  LOP3.LUT R74, R74, 0x18, RZ, 0x3c, !PT ;  /* 0x000000184a4a7812 */ /* 0x000fe200078e3cff */
[----:B------:R-:W-:-:S07]  /*17a0*/  IMAD.IADD R76, R72, 0x1, R9 ;  /* 0x00000001484c7824 */ /* 0x000fce00078e0209 */
.L_x_112:
[----:B------:R-:W-:Y:S01]  /*17b0*/  SHF.L.U32 R0, R82, 0x1f, RZ ;  /* 0x0000001f52007819 */ /* 0x000fe200000006ff */
[----:B-1----:R-:W-:Y:S01]  /*17c0*/  IMAD.U32 R77, RZ, RZ, UR48 ;  /* 0x00000030ff4d7e24 */ /* 0x002fe2000f8e00ff */
[----:B------:R-:W0:Y:S03]  /*17d0*/  S2R R3, SR_TID.X ;  /* 0x0000000000037919 */ /* 0x000e260000002100 */
[----:B------:R-:W1:Y:S01]  /*17e0*/  SYNCS.PHASECHK.TRANS64.TRYWAIT P0, [R77+UR45], R0 ;  /* 0x000000004d0075a7 */ /* 0x000e62000800016d */
[----:B0-----:R-:W-:Y:S01]  /*17f0*/  SHF.R.U32.HI R3, RZ, 0x5, R3 ;  /* 0x00000005ff037819 */ /* 0x001fe20000011603 */
[----:B-12-4-:R-:W-:Y:S06]  /*1800*/  @!P0 BRA `(.L_x_16) ;  /* 0x0000007000448947 */ /* 0x016fec0003800000 */
.L_x_146:
[----:B------:R-:W-:Y:S01]  /*1810*/  UIADD3 UR4, UR46, 0x300, URZ ;  /* 0x000003002e047890 */ /* 0x000fe2000fffe03f */
[----:B------:R1:W2:Y:S03]  /*1820*/  SHFL.IDX PT, R24, R3, RZ, 0x1f ;  /* 0x00001fff03187589 */ /* 0x0002a600000e0000 */
[----:B------:R-:W-:-:S06]  /*1830*/  ULOP3.LUT UP0, URZ, UR4, 0x9f, URZ, 0xc0, !UPT ;  /* 0x0000009f043f7892 */ /* 0x000fcc000f80c03f */
[----:B------:R-:W-:-:S13]  /*1840*/  PLOP3.LUT P0, PT, PT, PT, UP0, 0x80, 0x0 ;  /* 0x000000000000781c */ /* 0x000fda0003f0f008 */
[----:B-1----:R-:W-:Y:S05]  /*1850*/  @!P0 BRA `(.L_x_17) ;  /* 0x0000000000408947 */ /* 0x002fea0003800000 */
[----:B0-----:R-:W-:Y:S01]  /*1860*/  MOV R0, 0x0 ;  /* 0x0000000000007802 */ /* 0x001fe20000000f00 */
[----:B------:R-:W-:Y:S01]  /*1870*/  ULDC.64 UR4, c[0x4][0x70] ;  /* 0x01001c0000047ab9 */ /* 0x000fe20000000a00 */
[----:B------:R-:W-:Y:S01]  /*1880*/  ULDC.64 UR6, c[0x4][0x8] ;  /* 0x0100020000067ab9 */ /* 0x000fe20000000a00 */
[----:B------:R-:W-:Y:S01]  /*1890*/  IMAD.U32 R4, RZ, RZ, UR4 ;  /* 0x00000004ff047e24 */ /* 0x000fe2000f8e00ff */
[----:B------:R0:W1:Y:S01]  /*18a0*/  LDC.64 R14, c[0x4][R0] ;  /* 0x01000000000e7b82 */ /* 0x0000620000000a00 */
[----:B------:R-:W-:Y:S01]  /*18b0*/  IMAD.U32 R5, RZ, RZ, UR5 ;  /* 0x00000005ff057e24 */ /* 0x000fe2000f8e00ff */
[----:B------:R-:W-:Y:S01]  /*18c0*/  ULDC.64 UR4, c[0x4][0x78] ;  /* 0x01001e0000047ab9 */ /* 0x000fe20000000a00 */
[----:B------:R-:W-:Y:S02]  /*18d0*/  IMAD.U32 R10, RZ, RZ, UR6 ;  /* 0x00000006ff0a7e24 */ /* 0x000fe4000f8e00ff */
[----:B------:R-:W-:Y:S02]  /*18e0*/  IMAD.U32 R6, RZ, RZ, UR4 ;  /* 0x00000004ff067e24 */ /* 0x000fe4000f8e00ff */
[----:B------:R-:W-:-:S02]  /*18f0*/  IMAD.U32 R7, RZ, RZ, UR5 ;  /* 0x00000005ff077e24 */ /* 0x000fc4000f8e00ff */
[----:B------:R-:W-:Y:S02]  /*1900*/  IMAD.U32 R11, RZ, RZ, UR7 ;  /* 0x00000007ff0b7e24 */ /* 0x000fe4000f8e00ff */
[----:B------:R-:W-:Y:S02]  /*1910*/  IMAD.MOV.U32 R8, RZ, RZ, 0x70 ;  /* 0x00000070ff087424 */ /* 0x000fe400078e00ff */
[----:B------:R-:W-:Y:S02]  /*1920*/  IMAD.MOV.U32 R12, RZ, RZ, 0x1 ;  /* 0x00000001ff0c7424 */ /* 0x000fe400078e00ff */
[----:B0-----:R-:W-:-:S07]  /*1930*/  IMAD.MOV.U32 R13, RZ, RZ, RZ ;  /* 0x000000ffff0d7224 */ /* 0x001fce00078e00ff */
[----:B------:R-:W-:-:S07]  /*1940*/  LEPC R20, `(.L_x_17) ;  /* 0x000000001014794e */ /* 0x000fce0000000000 */
[----:B-12--5:R-:W-:Y:S05]  /*1950*/  CALL.ABS.NOINC R14 ;  /* 0x000000000e007343 */ /* 0x026fea0003c00000 */
.L_x_17:
[----:B------:R-:W-:-:S04]  /*1960*/  UIADD3 UR4, UR46, 0x1c300, URZ ;  /* 0x0001c3002e047890 */ /* 0x000fc8000fffe03f */
[----:B------:R-:W-:-:S06]  /*1970*/  ULOP3.LUT UP0, URZ, UR4, 0x9f, URZ, 0xc0, !UPT ;  /* 0x0000009f043f7892 */ /* 0x000fcc000f80c03f */
[----:B------:R-:W-:-:S13]  /*1980*/  PLOP3.LUT P0, PT, PT, PT, UP0, 0x80, 0x0 ;  /* 0x000000000000781c */ /* 0x000fda0003f0f008 */
[----:B------:R-:W-:Y:S05]  /*1990*/  @!P0 BRA `(.L_x_18) ;  /* 0x00000000007c8947 */ /* 0x000fea0003800000 */
[----:B------:R-:W-:Y:S01]  /*19a0*/  MOV R23, 0x0 ;  /* 0x0000000000177802 */ /* 0x000fe20000000f00 */
[----:B------:R-:W-:Y:S01]  /*19b0*/  ULDC.64 UR4, c[0x4][0x70] ;  /* 0x01001c0000047ab9 */ /* 0x000fe20000000a00 */
[----:B------:R-:W-:Y:S01]  /*19c0*/  ULDC.64 UR6, c[0x4][0x8] ;  /* 0x0100020000067ab9 */ /* 0x000fe20000000a00 */
[----:B------:R-:W-:Y:S01]  /*19d0*/  IMAD.U32 R4, RZ, RZ, UR4 ;  /* 0x00000004ff047e24 */ /* 0x000fe2000f8e00ff */
[----:B------:R1:W3:Y:S01]  /*19e0*/  LDC.64 R14, c[0x4][R23] ;  /* 0x01000000170e7b82 */ /* 0x0002e20000000a00 */
[----:B0-----:R-:W-:Y:S01]  /*19f0*/  IMAD.U32 R5, RZ, RZ, UR5 ;  /* 0x00000005ff057e24 */ /* 0x001fe2000f8e00ff */
[----:B------:R-:W-:Y:S01]  /*1a00*/  ULDC.64 UR4, c[0x4][0x78] ;  /* 0x01001e0000047ab9 */ /* 0x000fe20000000a00 */
[----:B------:R-:W-:Y:S02]  /*1a10*/  IMAD.U32 R10, RZ, RZ, UR6 ;  /* 0x00000006ff0a7e24 */ /* 0x000fe4000f8e00ff */
[----:B------:R-:W-:Y:S02]  /*1a20*/  IMAD.U32 R6, RZ, RZ, UR4 ;  /* 0x00000004ff067e24 */ /* 0x000fe4000f8e00ff */
[----:B------:R-:W-:-:S02]  /*1a30*/  IMAD.U32 R7, RZ, RZ, UR5 ;  /* 0x00000005ff077e24 */ /* 0x000fc4000f8e00ff */
[----:B------:R-:W-:Y:S02]  /*1a40*/  IMAD.U32 R11, RZ, RZ, UR7 ;  /* 0x00000007ff0b7e24 */ /* 0x000fe4000f8e00ff */
[----:B------:R-:W-:Y:S02]  /*1a50*/  IMAD.MOV.U32 R8, RZ, RZ, 0x70 ;  /* 0x00000070ff087424 */ /* 0x000fe400078e00ff */
[----:B------:R-:W-:Y:S02]  /*1a60*/  IMAD.MOV.U32 R12, RZ, RZ, 0x1 ;  /* 0x00000001ff0c7424 */ /* 0x000fe400078e00ff */
[----:B-1----:R-:W-:-:S07]  /*1a70*/  IMAD.MOV.U32 R13, RZ, RZ, RZ ;  /* 0x000000ffff0d7224 */ /* 0x002fce00078e00ff */
[----:B------:R-:W-:-:S07]  /*1a80*/  LEPC R20, `(.L_x_19) ;  /* 0x000000001014794e */ /* 0x000fce0000000000 */
[----:B--23-5:R-:W-:Y:S05]  /*1a90*/  CALL.ABS.NOINC R14 ;  /* 0x000000000e007343 */ /* 0x02cfea0003c00000 */
.L_x_19:
[----:B------:R0:W1:Y:S01]  /*1aa0*/  LDC.64 R14, c[0x4][R23] ;  /* 0x01000000170e7b82 */ /* 0x0000620000000a00 */
[----:B------:R-:W-:Y:S01]  /*1ab0*/  ULDC.64 UR4, c[0x4][0x70] ;  /* 0x01001c0000047ab9 */ /* 0x000fe20000000a00 */
[----:B------:R-:W-:Y:S01]  /*1ac0*/  ULDC.64 UR6, c[0x4][0x78] ;  /* 0x01001e0000067ab9 */ /* 0x000fe20000000a00 */
[----:B------:R-:W-:Y:S02]  /*1ad0*/  IMAD.U32 R4, RZ, RZ, UR4 ;  /* 0x00000004ff047e24 */ /* 0x000fe4000f8e00ff */
        /* <DEDUP_REMOVED lines=10> */
[----:B-1----:R-:W-:Y:S05]  /*1b80*/  CALL.ABS.NOINC R14 ;  /* 0x000000000e007343 */ /* 0x002fea0003c00000 */
.L_x_18:
[----:B--2---:R-:W-:Y:S01]  /*1b90*/  SHF.R.S32.HI R3, RZ, 0x1f, R24 ;  /* 0x0000001fff037819 */ /* 0x004fe20000011418 */
[----:B0-----:R-:W-:Y:S01]  /*1ba0*/  IMAD.U32 R0, RZ, RZ, UR43 ;  /* 0x0000002bff007e24 */ /* 0x001fe2000f8e00ff */
[----:B------:R-:W-:Y:S02]  /*1bb0*/  UMOV UR4, 0xffffffff ;  /* 0xffffffff00047882 */ /* 0x000fe40000000000 */
[----:B------:R-:W-:Y:S02]  /*1bc0*/  LEA.HI R3, R3, R24, RZ, 0x2 ;  /* 0x0000001803037211 */ /* 0x000fe400078f10ff */
[----:B------:R-:W-:Y:S02]  /*1bd0*/  ISETP.NE.AND P0, PT, R0, 0x3, PT ;  /* 0x000000030000780c */ /* 0x000fe40003f05270 */
[----:B------:R-:W-:-:S05]  /*1be0*/  LOP3.LUT R3, R3, 0xfffffffc, RZ, 0xc0, !PT ;  /* 0xfffffffc03037812 */ /* 0x000fca00078ec0ff */
[----:B------:R-:W-:Y:S01]  /*1bf0*/  IMAD.IADD R3, R24, 0x1, -R3 ;  /* 0x0000000118037824 */ /* 0x000fe200078e0a03 */
[----:B------:R-:W-:Y:S06]  /*1c00*/  BRA.DIV UR4, `(.L_x_20) ;  /* 0x0000006e045c7947 */ /* 0x000fec000b800000 */
.L_x_148:
[----:B------:R-:W-:Y:S01]  /*1c10*/  IMAD R23, R3, 0xc, RZ ;  /* 0x0000000c03177824 */ /* 0x000fe200078e02ff */
[----:B------:R-:W-:Y:S06]  /*1c20*/  @!P0 BRA `(.L_x_21) ;  /* 0x0000000000048947 */ /* 0x000fec0003800000 */
[----:B------:R-:W-:Y:S01]  /*1c30*/  BPT.TRAP 0x1 ;  /* 0x000000040000795c */ /* 0x000fe20000300000 */
.L_x_21:
[----:B------:R-:W-:Y:S02]  /*1c40*/  IMAD.U32 R3, RZ, RZ, UR38 ;  /* 0x00000026ff037e24 */ /* 0x000fe4000f8e00ff */
[----:B------:R-:W-:-:S03]  /*1c50*/  IMAD.U32 R0, RZ, RZ, UR39 ;  /* 0x00000027ff007e24 */ /* 0x000fc6000f8e00ff */
[----:B------:R-:W-:Y:S02]  /*1c60*/  LEA R3, R3, UR46, 0x3 ;  /* 0x0000002e03037c11 */ /* 0x000fe4000f8e18ff */
[----:B------:R-:W-:-:S04]  /*1c70*/  SHF.L.U32 R0, R0, 0x1f, RZ ;  /* 0x0000001f00007819 */ /* 0x000fc800000006ff */
[----:B------:R0:W1:Y:S01]  /*1c80*/  SYNCS.PHASECHK.TRANS64.TRYWAIT P1, [R3+URZ], R0 ;  /* 0x00000000030075a7 */ /* 0x000062000802017f */
[----:B------:R-:W-:Y:S05]  /*1c90*/  @!P0 BRA `(.L_x_22) ;  /* 0x0000000000048947 */ /* 0x000fea0003800000 */
[----:B------:R-:W-:Y:S01]  /*1ca0*/  BPT.TRAP 0x1 ;  /* 0x000000040000795c */ /* 0x000fe20000300000 */
.L_x_22:
[----:B-1----:R-:W-:Y:S05]  /*1cb0*/  @P1 BRA `(.L_x_23) ;  /* 0x0000000000081947 */ /* 0x002fea0003800000 */
[----:B------:R-:W1:Y:S02]  /*1cc0*/  SYNCS.PHASECHK.TRANS64.TRYWAIT P1, [R3+URZ], R0 ;  /* 0x00000000030075a7 */ /* 0x000e64000802017f */
[----:B-1----:R-:W-:Y:S05]  /*1cd0*/  @!P1 BRA `(.L_x_24) ;  /* 0x0000006c00449947 */ /* 0x002fea0003800000 */
.L_x_23:
[----:B------:R-:W-:-:S04]  /*1ce0*/  UIADD3 UR4, UR38, 0x1, URZ ;  /* 0x0000000126047890 */ /* 0x000fc8000fffe03f */
[----:B------:R-:W-:Y:S02]  /*1cf0*/  UISETP.NE.AND UP0, UPT, UR4, 0xe, UPT ;  /* 0x0000000e0400788c */ /* 0x000fe4000bf05270 */
[----:B------:R-:W-:Y:S02]  /*1d00*/  IMAD.U32 R14, RZ, RZ, UR4 ;  /* 0x00000004ff0e7e24 */ /* 0x000fe4000f8e00ff */
[----:B------:R-:W-:Y:S02]  /*1d10*/  USEL UR4, URZ, 0x1, UP0 ;  /* 0x000000013f047887 */ /* 0x000fe40008000000 */
[----:B------:R-:W-:Y:S02]  /*1d20*/  PLOP3.LUT P1, PT, PT, PT, UP0, 0x80, 0x0 ;  /* 0x000000000000781c */ /* 0x000fe40003f2f008 */
[----:B------:R-:W-:Y:S02]  /*1d30*/  ULOP3.LUT UR4, UR39, UR4, URZ, 0x3c, !UPT ;  /* 0x0000000427047292 */ /* 0x000fe4000f8e3c3f */
[----:B------:R-:W-:-:S04]  /*1d40*/  SEL R14, R14, RZ, P1 ;  /* 0x000000ff0e0e7207 */ /* 0x000fc80000800000 */
[----:B------:R-:W-:Y:S01]  /*1d50*/  IMAD.U32 R88, RZ, RZ, UR4 ;  /* 0x00000004ff587e24 */ /* 0x000fe2000f8e00ff */
[----:B------:R-:W-:Y:S06]  /*1d60*/  @!P0 BRA `(.L_x_25) ;  /* 0x0000000000048947 */ /* 0x000fec0003800000 */
[----:B------:R-:W-:Y:S01]  /*1d70*/  BPT.TRAP 0x1 ;  /* 0x000000040000795c */ /* 0x000fe20000300000 */
.L_x_25:
[----:B01----:R-:W-:Y:S01]  /*1d80*/  IMAD.MOV.U32 R0, RZ, RZ, -0x650a62f0 ;  /* 0x9af59d10ff007424 */ /* 0x003fe200078e00ff */
[----:B------:R-:W-:Y:S01]  /*1d90*/  UIADD3 UR4, UR46, 0x1c300, URZ ;  /* 0x0001c3002e047890 */ /* 0x000fe2000fffe03f */
[----:B------:R-:W-:Y:S01]  /*1da0*/  IMAD.MOV.U32 R20, RZ, RZ, 0x8d10d10 ;  /* 0x08d10d10ff147424 */ /* 0x000fe200078e00ff */
[----:B------:R-:W-:Y:S01]  /*1db0*/  ISETP.NE.AND P2, PT, R83, RZ, PT ;  /* 0x000000ff5300720c */ /* 0x000fe20003f45270 */
[----:B------:R-:W-:Y:S01]  /*1dc0*/  IMAD.U32 R9, RZ, RZ, UR38 ;  /* 0x00000026ff097e24 */ /* 0x000fe2000f8e00ff */
[-C--:B------:R-:W-:Y:S01]  /*1dd0*/  SHF.R.U64 R21, R0, R23.reuse, 0xdd3f ;  /* 0x0000dd3f00157419 */ /* 0x080fe20000001217 */
[----:B------:R-:W-:Y:S01]  /*1de0*/  IMAD.MOV.U32 R79, RZ, RZ, 0x10 ;  /* 0x00000010ff4f7424 */ /* 0x000fe200078e00ff */
[----:B------:R-:W-:Y:S01]  /*1df0*/  SHF.R.U64 R20, R20, R23, 0xb08b ;  /* 0x0000b08b14147419 */ /* 0x000fe20000001217 */
[----:B------:R-:W-:Y:S01]  /*1e00*/  IMAD R0, R9, 0x800, R70 ;  /* 0x0000080009007824 */ /* 0x000fe200078e0246 */
[C---:B------:R-:W-:Y:S01]  /*1e10*/  LOP3.LUT R3, R21.reuse, 0x7, RZ, 0xc0, !PT ;  /* 0x0000000715037812 */ /* 0x040fe200078ec0ff */
[----:B------:R-:W-:Y:S01]  /*1e20*/  IMAD.SHL.U32 R5, R21, 0x100, RZ ;  /* 0x0000010015057824 */ /* 0x000fe200078e00ff */
[----:B------:R-:W-:Y:S01]  /*1e30*/  LOP3.LUT R4, R20, 0x7, RZ, 0xc0, !PT ;  /* 0x0000000714047812 */ /* 0x000fe200078ec0ff */
[----:B------:R-:W-:Y:S01]  /*1e40*/  IMAD R24, R9, 0x800, R71 ;  /* 0x0000080009187824 */ /* 0x000fe200078e0247 */
[----:B------:R-:W-:Y:S01]  /*1e50*/  LEA R85, R0, UR46, 0x2 ;  /* 0x0000002e00557c11 */ /* 0x000fe2000f8e10ff */
[----:B------:R-:W-:Y:S01]  /*1e60*/  IMAD.SHL.U32 R0, R20, 0x40, RZ ;  /* 0x0000004014007824 */ /* 0x000fe200078e00ff */
[-C--:B------:R-:W-:Y:S01]  /*1e70*/  ISETP.NE.AND P1, PT, R3, R4.reuse, PT ;  /* 0x000000040300720c */ /* 0x080fe20003f25270 */
[----:B------:R-:W-:Y:S01]  /*1e80*/  IMAD.U32 R80, RZ, RZ, UR4 ;  /* 0x00000004ff507e24 */ /* 0x000fe2000f8e00ff */
[----:B------:R-:W-:Y:S01]  /*1e90*/  LOP3.LUT R6, R5, 0x700, RZ, 0xc0, !PT ;  /* 0x0000070005067812 */ /* 0x000fe200078ec0ff */
[----:B------:R-:W-:Y:S01]  /*1ea0*/  VIADD R5, R3, 0x1 ;  /* 0x0000000103057836 */ /* 0x000fe20000000000 */
[----:B------:R-:W-:Y:S01]  /*1eb0*/  LOP3.LUT R7, R0, 0x1c0, RZ, 0xc0, !PT ;  /* 0x000001c000077812 */ /* 0x000fe200078ec0ff */
[C---:B------:R-:W-:Y:S01]  /*1ec0*/  VIADD R8, R85.reuse, 0x300 ;  /* 0x0000030055087836 */ /* 0x040fe20000000000 */
[----:B------:R-:W-:Y:S01]  /*1ed0*/  LEA R84, R14, UR46, 0x3 ;  /* 0x0000002e0e547c11 */ /* 0x000fe2000f8e18ff */
[----:B------:R-:W-:Y:S01]  /*1ee0*/  VIADD R86, R85, 0x390 ;  /* 0x0000039055567836 */ /* 0x000fe20000000000 */
[----:B------:R-:W-:Y:S01]  /*1ef0*/  SEL R0, R5, R4, !P1 ;  /* 0x0000000405007207 */ /* 0x000fe20004800000 */
[----:B------:R-:W-:Y:S01]  /*1f00*/  IMAD.IADD R87, R6, 0x1, R7 ;  /* 0x0000000106577824 */ /* 0x000fe200078e0207 */
[----:B------:R-:W-:Y:S01]  /*1f10*/  SHF.L.U32 R93, R88, 0x1f, RZ ;  /* 0x0000001f585d7819 */ /* 0x000fe200000006ff */
[----:B------:R-:W-:Y:S01]  /*1f20*/  @P2 VIADD R86, R8, 0x70 ;  /* 0x0000007008562836 */ /* 0x000fe20000000000 */
[----:B------:R-:W-:Y:S01]  /*1f30*/  UMOV UR4, 0xffffffff ;  /* 0xffffffff00047882 */ /* 0x000fe20000000000 */
[----:B------:R-:W-:Y:S01]  /*1f40*/  @!P1 VIADD R3, R4, 0x1 ;  /* 0x0000000104039836 */ /* 0x000fe20000000000 */
[----:B------:R-:W-:Y:S01]  /*1f50*/  ISETP.NE.AND P1, PT, R69, RZ, PT ;  /* 0x000000ff4500720c */ /* 0x000fe20003f25270 */
[----:B------:R-:W-:Y:S01]  /*1f60*/  IMAD R26, R9, 0x800, R76 ;  /* 0x00000800091a7824 */ /* 0x000fe200078e024c */
[----:B------:R-:W-:Y:S01]  /*1f70*/  ISETP.NE.AND P2, PT, RZ, UR44, PT ;  /* 0x0000002cff007c0c */ /* 0x000fe2000bf45270 */
[----:B------:R-:W-:Y:S01]  /*1f80*/  IMAD R0, R0, 0x4, R3 ;  /* 0x0000000400007824 */ /* 0x000fe200078e0203 */
[----:B------:R-:W-:Y:S01]  /*1f90*/  SEL R79, R79, 0xfffffff0, !P1 ;  /* 0xfffffff04f4f7807 */ /* 0x000fe20004800000 */
[----:B------:R-:W-:-:S02]  /*1fa0*/  IMAD.IADD R3, R24, 0x1, R87 ;  /* 0x0000000118037824 */ /* 0x000fc400078e0257 */
[----:B------:R-:W-:Y:S02]  /*1fb0*/  IMAD.SHL.U32 R89, R0, 0x40, RZ ;  /* 0x0000004000597824 */ /* 0x000fe400078e00ff */
[C-C-:B------:R-:W-:Y:S01]  /*1fc0*/  IMAD R0, R3.reuse, 0x4, R80.reuse ;  /* 0x0000000403007824 */ /* 0x140fe200078e0250 */
[----:B------:R-:W-:Y:S01]  /*1fd0*/  LEA R10, R3, UR46, 0x2 ;  /* 0x0000002e030a7c11 */ /* 0x000fe2000f8e10ff */
[----:B------:R-:W-:Y:S01]  /*1fe0*/  IMAD.IADD R11, R24, 0x1, R89 ;  /* 0x00000001180b7824 */ /* 0x000fe200078e0259 */
[----:B------:R0:W1:Y:S01]  /*1ff0*/  SYNCS.PHASECHK.TRANS64.TRYWAIT P1, [R84+URZ], R93 ;  /* 0x0000005d540075a7 */ /* 0x000062000802017f */
[----:B------:R-:W-:Y:S01]  /*2000*/  IMAD.IADD R3, R0, 0x1, R79 ;  /* 0x0000000100037824 */ /* 0x000fe200078e024f */
[----:B------:R0:W2:Y:S01]  /*2010*/  LDS R56, [R85+0x300] ;  /* 0x0003000055387984 */ /* 0x0000a20000000800 */
[C---:B------:R-:W-:Y:S01]  /*2020*/  IMAD R6, R11.reuse, 0x4, R80 ;  /* 0x000000040b067824 */ /* 0x040fe200078e0250 */
[----:B------:R-:W-:Y:S02]  /*2030*/  LEA R11, R11, UR46, 0x2 ;  /* 0x0000002e0b0b7c11 */ /* 0x000fe4000f8e10ff */
[----:B------:R0:W3:Y:S01]  /*2040*/  LDS R57, [R85+0x700] ;  /* 0x0007000055397984 */ /* 0x0000e20000000800 */
[----:B------:R-:W-:-:S03]  /*2050*/  IMAD.IADD R6, R79, 0x1, R6 ;  /* 0x000000014f067824 */ /* 0x000fc600078e0206 */
[----:B------:R0:W4:Y:S04]  /*2060*/  LDS R58, [R86] ;  /* 0x00000000563a7984 */ /* 0x0001280000000800 */
[----:B------:R0:W0:Y:S04]  /*2070*/  LDS R59, [R86+0x400] ;  /* 0x00040000563b7984 */ /* 0x0000280000000800 */
[----:B------:R0:W0:Y:S04]  /*2080*/  LDS R0, [R10+0x1c300] ;  /* 0x01c300000a007984 */ /* 0x0000280000000800 */
[----:B------:R0:W0:Y:S04]  /*2090*/  LDS R4, [R3] ;  /* 0x0000000003047984 */ /* 0x0000280000000800 */
[----:B------:R0:W0:Y:S04]  /*20a0*/  LDS R5, [R11+0x1c300] ;  /* 0x01c300000b057984 */ /* 0x0000280000000800 */
[----:B------:R0:W0:Y:S01]  /*20b0*/  LDS R7, [R6] ;  /* 0x0000000006077984 */ /* 0x0000220000000800 */
[----:B------:R-:W-:Y:S05]  /*20c0*/  BRA.DIV UR4, `(.L_x_26) ;  /* 0x0000006a045c7947 */ /* 0x000fea000b800000 */
[----:B------:R-:W-:Y:S01]  /*20d0*/  IMAD.MOV.U32 R78, RZ, RZ, 0x90 ;  /* 0x00000090ff4e7424 */ /* 0x000fe200078e00ff */
[----:B------:R-:W-:Y:S01]  /*20e0*/  ISETP.NE.AND P3, PT, R72, RZ, PT ;  /* 0x000000ff4800720c */ /* 0x000fe20003f65270 */
[C---:B------:R-:W-:Y:S01]  /*20f0*/  IMAD.IADD R13, R26.reuse, 0x1, R87 ;  /* 0x000000011a0d7824 */ /* 0x040fe200078e0257 */
[----:B------:R-:W-:Y:S01]  /*2100*/  NOP ;  /* 0x0000000000007918 */ /* 0x000fe20000000000 */
[----:B------:R-:W-:Y:S01]  /*2110*/  IMAD.IADD R15, R26, 0x1, R89 ;  /* 0x000000011a0f7824 */ /* 0x000fe200078e0259 */
[----:B------:R-:W-:Y:S01]  /*2120*/  SEL R78, R78, 0x70, !P3 ;  /* 0x000000704e4e7807 */ /* 0x000fe20005800000 */
[C-C-:B------:R-:W-:Y:S01]  /*2130*/  IMAD R9, R13.reuse, 0x4, R80.reuse ;  /* 0x000000040d097824 */ /* 0x140fe200078e0250 */
[----:B------:R-:W-:Y:S01]  /*2140*/  LEA R13, R13, UR46, 0x2 ;  /* 0x0000002e0d0d7c11 */ /* 0x000fe2000f8e10ff */
[C---:B------:R-:W-:Y:S01]  /*2150*/  IMAD R25, R15.reuse, 0x4, R80 ;  /* 0x000000040f197824 */ /* 0x040fe200078e0250 */
[----:B------:R-:W-:Y:S01]  /*2160*/  LEA R12, R15, UR46, 0x2 ;  /* 0x0000002e0f0c7c11 */ /* 0x000fe2000f8e10ff */
[----:B------:R-:W-:-:S02]  /*2170*/  IMAD.IADD R9, R9, 0x1, R78 ;  /* 0x0000000109097824 */ /* 0x000fc400078e024e */
[----:B------:R-:W-:Y:S01]  /*2180*/  IMAD.IADD R8, R78, 0x1, R25 ;  /* 0x000000014e087824 */ /* 0x000fe200078e0219 */
[----:B0-----:R0:W-:Y:S04]  /*2190*/  STS [R13+0x1c300], R0 ;  /* 0x01c300000d007388 */ /* 0x0011e80000000800 */
[----:B------:R0:W-:Y:S04]  /*21a0*/  STS [R9], R4 ;  /* 0x0000000409007388 */ /* 0x0001e80000000800 */
[----:B------:R0:W-:Y:S04]  /*21b0*/  STS [R12+0x1c300], R5 ;  /* 0x01c300050c007388 */ /* 0x0001e80000000800 */
[----:B------:R0:W-:Y:S04]  /*21c0*/  STS [R8], R7 ;  /* 0x0000000708007388 */ /* 0x0001e80000000800 */
[----:B------:R-:W0:Y:S04]  /*21d0*/  LDS R10, [R10+0x1d300] ;  /* 0x01d300000a0a7984 */ /* 0x000e280000000800 */
[----:B------:R0:W0:Y:S04]  /*21e0*/  LDS R28, [R3+0x1000] ;  /* 0x00100000031c7984 */ /* 0x0000280000000800 */
[----:B------:R-:W0:Y:S04]  /*21f0*/  LDS R11, [R11+0x1d300] ;  /* 0x01d300000b0b7984 */ /* 0x000e280000000800 */
[----:B------:R0:W0:Y:S01]  /*2200*/  LDS R25, [R6+0x1000] ;  /* 0x0010000006197984 */ /* 0x0000220000000800 */
[----:B------:R-:W-:Y:S01]  /*2210*/  NOP ;  /* 0x0000000000007918 */ /* 0x000fe20000000000 */
.L_x_152:
[----:B0-----:R-:W-:Y:S04]  /*2220*/  STS [R13+0x1d300], R10 ;  /* 0x01d3000a0d007388 */ /* 0x001fe80000000800 */
[----:B------:R0:W-:Y:S04]  /*2230*/  STS [R9+0x1000], R28 ;  /* 0x0010001c09007388 */ /* 0x0001e80000000800 */
[----:B------:R1:W-:Y:S04]  /*2240*/  STS [R12+0x1d300], R11 ;  /* 0x01d3000b0c007388 */ /* 0x0003e80000000800 */
[----:B------:R-:W-:Y:S04]  /*2250*/  STS [R8+0x1000], R25 ;  /* 0x0010001908007388 */ /* 0x000fe80000000800 */
[----:B------:R-:W-:Y:S04]  /*2260*/  LDS R60, [R85+0x400] ;  /* 0x00040000553c7984 */ /* 0x000fe80000000800 */
[----:B------:R-:W-:Y:S04]  /*2270*/  LDS R61, [R85+0x800] ;  /* 0x00080000553d7984 */ /* 0x000fe80000000800 */
[----:B------:R-:W-:Y:S04]  /*2280*/  LDS R62, [R86+0x100] ;  /* 0x00010000563e7984 */ /* 0x000fe80000000800 */
[----:B------:R-:W-:Y:S01]  /*2290*/  LDS R63, [R86+0x500] ;  /* 0x00050000563f7984 */ /* 0x000fe20000000800 */
[----:B------:R-:W-:Y:S01]  /*22a0*/  @!PT LDS RZ, [RZ] ;  /* 0x00000000fffff984 */ /* 0x000fe20000000800 */
[----:B------:R-:W-:Y:S01]  /*22b0*/  @!PT LDS RZ, [RZ] ;  /* 0x00000000fffff984 */ /* 0x000fe20000000800 */
[----:B------:R-:W-:Y:S01]  /*22c0*/  @!PT LDS RZ, [RZ] ;  /* 0x00000000fffff984 */ /* 0x000fe20000000800 */
[----:B------:R-:W-:Y:S01]  /*22d0*/  @!PT LDS RZ, [RZ] ;  /* 0x00000000fffff984 */ /* 0x000fe20000000800 */
[----:B------:R2:W-:Y:S06]  /*22e0*/  MEMBAR.ALL.CTA ;  /* 0x0000000000007992 */ /* 0x0005ec0000008000 */
[----:B--2---:R-:W2:Y:S01]  /*22f0*/  FENCE.VIEW.ASYNC.S ;  /* 0x00000000000073c6 */ /* 0x004ea20000000000 */
[----:B------:R-:W-:Y:S05]  /*2300*/  WARPSYNC.ALL ;  /* 0x0000000000007948 */ /* 0x000fea0003800000 */
[----:B------:R-:W-:Y:S01]  /*2310*/  SHF.R.U32.HI R0, RZ, 0x3, R21 ;  /* 0x00000003ff007819 */ /* 0x000fe20000011615 */
[----:B------:R-:W-:Y:S01]  /*2320*/  IMAD.SHL.U32 R6, R21, 0x20, RZ ;  /* 0x0000002015067824 */ /* 0x000fe200078e00ff */
[----:B------:R-:W-:Y:S01]  /*2330*/  SHF.R.U32.HI R3, RZ, 0x3, R20 ;  /* 0x00000003ff037819 */ /* 0x000fe20000011614 */
[----:B------:R-:W-:Y:S01]  /*2340*/  IMAD.SHL.U32 R7, R20, 0x8, RZ ;  /* 0x0000000814077824 */ /* 0x000fe200078e00ff */
[----:B------:R-:W-:Y:S01]  /*2350*/  LOP3.LUT R0, R0, 0x7, RZ, 0xc0, !PT ;  /* 0x0000000700007812 */ /* 0x000fe200078ec0ff */
[----:B--2---:R-:W-:Y:S01]  /*2360*/  BAR.SYNC.DEFER_BLOCKING 0x2, 0x80 ;  /* 0x0082000000007b1d */ /* 0x004fe20000010000 */
[----:B------:R-:W-:-:S02]  /*2370*/  LOP3.LUT R3, R3, 0x7, RZ, 0xc0, !PT ;  /* 0x0000000703037812 */ /* 0x000fc400078ec0ff */
[----:B------:R-:W-:Y:S01]  /*2380*/  LOP3.LUT R6, R6, 0x700, RZ, 0xc0, !PT ;  /* 0x0000070006067812 */ /* 0x000fe200078ec0ff */
[C---:B------:R-:W-:Y:S01]  /*2390*/  VIADD R4, R0.reuse, 0x1 ;  /* 0x0000000100047836 */ /* 0x040fe20000000000 */
[-C--:B------:R-:W-:Y:S01]  /*23a0*/  ISETP.NE.AND P3, PT, R0, R3.reuse, PT ;  /* 0x000000030000720c */ /* 0x080fe20003f65270 */
[----:B------:R-:W-:Y:S01]  /*23b0*/  UMOV UR7, 0xc0000040 ;  /* 0xc000004000077882 */ /* 0x000fe20000000000 */
[----:B------:R-:W-:Y:S02]  /*23c0*/  LOP3.LUT R7, R7, 0x1c0, RZ, 0xc0, !PT ;  /* 0x000001c007077812 */ /* 0x000fe400078ec0ff */
[----:B------:R-:W-:Y:S02]  /*23d0*/  SEL R5, R4, R3, !P3 ;  /* 0x0000000304057207 */ /* 0x000fe40005800000 */
[----:B------:R-:W-:Y:S01]  /*23e0*/  R2UR UR4, R80 ;  /* 0x00000000500472ca */ /* 0x000fe200000e0000 */
[----:B------:R-:W-:-:S04]  /*23f0*/  IMAD.IADD R81, R6, 0x1, R7 ;  /* 0x0000000106517824 */ /* 0x000fc800078e0207 */
[--C-:B0-----:R-:W-:Y:S02]  /*2400*/  IMAD.IADD R9, R26, 0x1, R81.reuse ;  /* 0x000000011a097824 */ /* 0x101fe400078e0251 */
[----:B------:R-:W-:Y:S02]  /*2410*/  @!P3 VIADD R0, R3, 0x1 ;  /* 0x000000010300b836 */ /* 0x000fe40000000000 */
[----:B------:R-:W-:Y:S01]  /*2420*/  IMAD.IADD R3, R24, 0x1, R81 ;  /* 0x0000000118037824 */ /* 0x000fe200078e0251 */
[----:B------:R-:W-:Y:S01]  /*2430*/  LEA R90, R9, UR46, 0x2 ;  /* 0x0000002e095a7c11 */ /* 0x000fe2000f8e10ff */
[----:B------:R-:W-:Y:S02]  /*2440*/  IMAD R5, R5, 0x4, R0 ;  /* 0x0000000405057824 */ /* 0x000fe400078e0200 */
[C---:B------:R-:W-:Y:S01]  /*2450*/  IMAD R0, R3.reuse, 0x4, R80 ;  /* 0x0000000403007824 */ /* 0x040fe200078e0250 */
[----:B------:R-:W-:Y:S01]  /*2460*/  LEA R15, R3, UR46, 0x2 ;  /* 0x0000002e030f7c11 */ /* 0x000fe2000f8e10ff */
[----:B------:R-:W-:Y:S01]  /*2470*/  IMAD.SHL.U32 R5, R5, 0x40, RZ ;  /* 0x0000004005057824 */ /* 0x000fe200078e00ff */
[----:B------:R-:W-:Y:S01]  /*2480*/  USHF.R.U32.HI UR4, URZ, 0x4, UR4 ;  /* 0x000000043f047899 */ /* 0x000fe20008011604 */
[----:B------:R-:W-:-:S02]  /*2490*/  IMAD.IADD R3, R79, 0x1, R0 ;  /* 0x000000014f037824 */ /* 0x000fc400078e0200 */
[--C-:B------:R-:W-:Y:S01]  /*24a0*/  IMAD.IADD R7, R24, 0x1, R5.reuse ;  /* 0x0000000118077824 */ /* 0x100fe200078e0205 */
[----:B------:R-:W0:Y:S01]  /*24b0*/  LDS R0, [R15+0x1c300] ;  /* 0x01c300000f007984 */ /* 0x000e220000000800 */
[----:B-1----:R-:W-:Y:S01]  /*24c0*/  IMAD.IADD R11, R26, 0x1, R5 ;  /* 0x000000011a0b7824 */ /* 0x002fe200078e0205 */
[----:B------:R-:W-:Y:S01]  /*24d0*/  ULOP3.LUT UR4, UR4, 0x3fff, URZ, 0xc0, !UPT ;  /* 0x00003fff04047892 */ /* 0x000fe2000f8ec03f */
[C-C-:B------:R-:W-:Y:S01]  /*24e0*/  IMAD R4, R7.reuse, 0x4, R80.reuse ;  /* 0x0000000407047824 */ /* 0x140fe200078e0250 */
[----:B------:R-:W-:Y:S01]  /*24f0*/  LEA R24, R7, UR46, 0x2 ;  /* 0x0000002e07187c11 */ /* 0x000fe2000f8e10ff */
[----:B------:R-:W-:Y:S01]  /*2500*/  IMAD R5, R9, 0x4, R80 ;  /* 0x0000000409057824 */ /* 0x000fe200078e0250 */
[----:B------:R-:W-:Y:S01]  /*2510*/  LEA R91, R11, UR46, 0x2 ;  /* 0x0000002e0b5b7c11 */ /* 0x000fe2000f8e10ff */
[----:B------:R-:W-:Y:S01]  /*2520*/  IMAD.IADD R7, R79, 0x1, R4 ;  /* 0x000000014f077824 */ /* 0x000fe200078e0204 */
[----:B------:R-:W-:Y:S01]  /*2530*/  ULOP3.LUT UR8, UR4, 0x10000, URZ, 0xfc, !UPT ;  /* 0x0001000004087892 */ /* 0x000fe2000f8efc3f */
[----:B------:R-:W1:Y:S01]  /*2540*/  LDS R4, [R3] ;  /* 0x0000000003047984 */ /* 0x000e620000000800 */
[----:B------:R-:W-:-:S02]  /*2550*/  IMAD R13, R11, 0x4, R80 ;  /* 0x000000040b0d7824 */ /* 0x000fc400078e0250 */
[C---:B------:R-:W-:Y:S01]  /*2560*/  IMAD.IADD R5, R78.reuse, 0x1, R5 ;  /* 0x000000014e057824 */ /* 0x040fe200078e0205 */
[----:B------:R-:W2:Y:S01]  /*2570*/  LDS R6, [R24+0x1c300] ;  /* 0x01c3000018067984 */ /* 0x000ea20000000800 */
[----:B------:R-:W-:Y:S01]  /*2580*/  IMAD.IADD R13, R78, 0x1, R13 ;  /* 0x000000014e0d7824 */ /* 0x000fe200078e020d */
[----:B------:R-:W-:Y:S02]  /*2590*/  ULEA UR4, UR38, UR8, 0x9 ;  /* 0x0000000826047291 */ /* 0x000fe4000f8e483f */
[----:B------:R-:W3:Y:S01]  /*25a0*/  LDS R8, [R7] ;  /* 0x0000000007087984 */ /* 0x000ee20000000800 */
[----:B------:R-:W-:-:S04]  /*25b0*/  NOP ;  /* 0x0000000000007918 */ /* 0x000fc80000000000 */
[----:B------:R-:W-:Y:S01]  /*25c0*/  UMOV UR6, UR4 ;  /* 0x0000000400067c82 */ /* 0x000fe20008000000 */
[----:B0-----:R-:W-:Y:S04]  /*25d0*/  STS [R90+0x1c300], R0 ;  /* 0x01c300005a007388 */ /* 0x001fe80000000800 */
[----:B-1----:R-:W-:Y:S04]  /*25e0*/  STS [R5], R4 ;  /* 0x0000000405007388 */ /* 0x002fe80000000800 */
[----:B--2---:R-:W-:Y:S04]  /*25f0*/  STS [R91+0x1c300], R6 ;  /* 0x01c300065b007388 */ /* 0x004fe80000000800 */
[----:B---3--:R-:W-:Y:S04]  /*2600*/  STS [R13], R8 ;  /* 0x000000080d007388 */ /* 0x008fe80000000800 */
[----:B------:R-:W0:Y:S04]  /*2610*/  LDS R9, [R15+0x1d300] ;  /* 0x01d300000f097984 */ /* 0x000e280000000800 */
[----:B------:R-:W1:Y:S04]  /*2620*/  LDS R10, [R3+0x1000] ;  /* 0x00100000030a7984 */ /* 0x000e680000000800 */
[----:B------:R-:W2:Y:S04]  /*2630*/  LDS R11, [R24+0x1d300] ;  /* 0x01d30000180b7984 */ /* 0x000ea80000000800 */
[----:B------:R-:W3:Y:S01]  /*2640*/  LDS R12, [R7+0x1000] ;  /* 0x00100000070c7984 */ /* 0x000ee20000000800 */
[----:B------:R-:W-:-:S03]  /*2650*/  NOP ;  /* 0x0000000000007918 */ /* 0x000fc60000000000 */
[----:B0-----:R-:W-:Y:S04]  /*2660*/  STS [R90+0x1d300], R9 ;  /* 0x01d300095a007388 */ /* 0x001fe80000000800 */
[----:B-1----:R-:W-:Y:S04]  /*2670*/  STS [R5+0x1000], R10 ;  /* 0x0010000a05007388 */ /* 0x002fe80000000800 */
[----:B--2---:R-:W-:Y:S04]  /*2680*/  STS [R91+0x1d300], R11 ;  /* 0x01d3000b5b007388 */ /* 0x004fe80000000800 */
[----:B---3--:R-:W-:Y:S01]  /*2690*/  STS [R13+0x1000], R12 ;  /* 0x0010000c0d007388 */ /* 0x008fe20000000800 */
[----:B----4-:R-:W-:-:S06]  /*26a0*/  WARPGROUP.ARRIVE ;  /* 0x00000000000079c5 */ /* 0x010fcc0000000000 */
[----:B------:R-:W-:Y:S01]  /*26b0*/  HGMMA.64x64x8.F32.TF32 R24, R56, gdesc[UR4], RZ, !UPT, gsb0 ;  /* 0x04e0000438187df0 */ /* 0x000fe2000c0028ff */
[----:B------:R-:W-:Y:S01]  /*26c0*/  UIADD3 UR6, UR4, 0x10, URZ ;  /* 0x0000001004067890 */ /* 0x000fe2000fffe03f */
[----:B------:R-:W-:Y:S01]  /*26d0*/  UMOV UR7, 0xc0000040 ;  /* 0xc000004000077882 */ /* 0x000fe20000000000 */
[----:B------:R-:W-:Y:S02]  /*26e0*/  WARPGROUP.DEPBAR.LE gsb0, 0x0 ;  /* 0x00008000000079c5 */ /* 0x000fe40000010000 */
[----:B------:R-:W-:Y:S04]  /*26f0*/  LDS R56, [R85+0x500] ;  /* 0x0005000055387984 */ /* 0x000fe80000000800 */
[----:B------:R-:W-:Y:S04]  /*2700*/  LDS R57, [R85+0x900] ;  /* 0x0009000055397984 */ /* 0x000fe80000000800 */
[----:B------:R-:W-:Y:S04]  /*2710*/  LDS R58, [R86+0x200] ;  /* 0x00020000563a7984 */ /* 0x000fe80000000800 */
[----:B------:R-:W0:Y:S01]  /*2720*/  LDS R59, [R86+0x600] ;  /* 0x00060000563b7984 */ /* 0x000e220000000800 */
[----:B------:R-:W-:Y:S01]  /*2730*/  @!PT LDS RZ, [RZ] ;  /* 0x00000000fffff984 */ /* 0x000fe20000000800 */
[----:B------:R-:W-:Y:S01]  /*2740*/  @!PT LDS RZ, [RZ] ;  /* 0x00000000fffff984 */ /* 0x000fe20000000800 */
[----:B------:R-:W-:Y:S01]  /*2750*/  @!PT LDS RZ, [RZ] ;  /* 0x00000000fffff984 */ /* 0x000fe20000000800 */
[----:B------:R-:W-:Y:S01]  /*2760*/  @!PT LDS RZ, [RZ] ;  /* 0x00000000fffff984 */ /* 0x000fe20000000800 */
[----:B------:R1:W-:Y:S06]  /*2770*/  MEMBAR.ALL.CTA ;  /* 0x0000000000007992 */ /* 0x0003ec0000008000 */
[----:B-1----:R-:W1:Y:S02]  /*2780*/  FENCE.VIEW.ASYNC.S ;  /* 0x00000000000073c6 */ /* 0x002e640000000000 */
[----:B-1----:R-:W-:Y:S06]  /*2790*/  BAR.SYNC.DEFER_BLOCKING 0x2, 0x80 ;  /* 0x0082000000007b1d */ /* 0x002fec0000010000 */
[----:B------:R-:W-:-:S06]  /*27a0*/  WARPGROUP.ARRIVE ;  /* 0x00000000000079c5 */ /* 0x000fcc0000000000 */
[----:B------:R-:W-:Y:S01]  /*27b0*/  HGMMA.64x64x8.F32.TF32 R24, R60, gdesc[UR4], R24, gsb0 ;  /* 0x04e000043c187df0 */ /* 0x000fe20008002818 */
[----:B------:R-:W-:Y:S01]  /*27c0*/  UIADD3 UR6, UR4, 0x20, URZ ;  /* 0x0000002004067890 */ /* 0x000fe2000fffe03f */
[----:B------:R-:W-:Y:S01]  /*27d0*/  UMOV UR7, 0xc0000040 ;  /* 0xc000004000077882 */ /* 0x000fe20000000000 */
[----:B------:R-:W-:Y:S02]  /*27e0*/  WARPGROUP.DEPBAR.LE gsb0, 0x0 ;  /* 0x00008000000079c5 */ /* 0x000fe40000010000 */
[----:B0-----:R-:W-:-:S06]  /*27f0*/  WARPGROUP.ARRIVE ;  /* 0x00000000000079c5 */ /* 0x001fcc0000000000 */
[----:B------:R-:W-:Y:S01]  /*2800*/  HGMMA.64x64x8.F32.TF32 R24, R56, gdesc[UR4], R24, gsb0 ;  /* 0x04e0000438187df0 */ /* 0x000fe20008002818 */
[----:B------:R-:W-:Y:S01]  /*2810*/  UIADD3 UR6, UR4, 0x30, URZ ;  /* 0x0000003004067890 */ /* 0x000fe2000fffe03f */
[----:B------:R-:W-:Y:S01]  /*2820*/  UMOV UR7, 0xc0000040 ;  /* 0xc000004000077882 */ /* 0x000fe20000000000 */
[----:B------:R-:W-:Y:S02]  /*2830*/  WARPGROUP.DEPBAR.LE gsb0, 0x0 ;  /* 0x00008000000079c5 */ /* 0x000fe40000010000 */
[----:B------:R-:W-:Y:S04]  /*2840*/  LDS R60, [R85+0x600] ;  /* 0x00060000553c7984 */ /* 0x000fe80000000800 */
[----:B------:R-:W-:Y:S04]  /*2850*/  LDS R61, [R85+0xa00] ;  /* 0x000a0000553d7984 */ /* 0x000fe80000000800 */
[----:B------:R-:W-:Y:S04]  /*2860*/  LDS R62, [R86+0x300] ;  /* 0x00030000563e7984 */ /* 0x000fe80000000800 */
[----:B------:R-:W0:Y:S02]  /*2870*/  LDS R63, [R86+0x700] ;  /* 0x00070000563f7984 */ /* 0x000e240000000800 */
[----:B0-----:R-:W-:-:S06]  /*2880*/  WARPGROUP.ARRIVE ;  /* 0x00000000000079c5 */ /* 0x001fcc0000000000 */
[----:B------:R-:W-:Y:S03]  /*2890*/  HGMMA.64x64x8.F32.TF32 R24, R60, gdesc[UR4], R24, gsb0 ;  /* 0x04e000043c187df0 */ /* 0x000fe60008002818 */
[----:B------:R-:W-:Y:S02]  /*28a0*/  WARPGROUP.DEPBAR.LE gsb0, 0x0 ;  /* 0x00008000000079c5 */ /* 0x000fe40000010000 */
[----:B------:R-:W-:Y:S05]  /*28b0*/  @!P2 BRA `(.L_x_27) ;  /* 0x0000001400f8a947 */ /* 0x000fea0003800000 */
[----:B------:R-:W-:Y:S05]  /*28c0*/  @!P0 BRA `(.L_x_28) ;  /* 0x0000000000048947 */ /* 0x000fea0003800000 */
[----:B------:R-:W-:Y:S01]  /*28d0*/  BPT.TRAP 0x1 ;  /* 0x000000040000795c */ /* 0x000fe20000300000 */
.L_x_28:
[----:B------:R-:W-:-:S04]  /*28e0*/  IMAD.SHL.U32 R85, R14, 0x800, RZ ;  /* 0x000008000e557824 */ /* 0x000fc800078e00ff */
[----:B------:R-:W-:-:S04]  /*28f0*/  IMAD.IADD R86, R71, 0x1, R85 ;  /* 0x0000000147567824 */ /* 0x000fc800078e0255 */
[--C-:B------:R-:W-:Y:S02]  /*2900*/  IMAD.IADD R3, R87, 0x1, R86.reuse ;  /* 0x0000000157037824 */ /* 0x100fe400078e0256 */
[----:B------:R-:W-:Y:S02]  /*2910*/  IMAD.IADD R5, R89, 0x1, R86 ;  /* 0x0000000159057824 */ /* 0x000fe400078e0256 */
[C-C-:B------:R-:W-:Y:S01]  /*2920*/  IMAD R0, R3.reuse, 0x4, R80.reuse ;  /* 0x0000000403007824 */ /* 0x140fe200078e0250 */
[----:B------:R-:W-:Y:S01]  /*2930*/  LEA R15, R3, UR46, 0x2 ;  /* 0x0000002e030f7c11 */ /* 0x000fe2000f8e10ff */
[C---:B------:R-:W-:Y:S01]  /*2940*/  IMAD R4, R5.reuse, 0x4, R80 ;  /* 0x0000000405047824 */ /* 0x040fe200078e0250 */
[----:B------:R-:W-:Y:S01]  /*2950*/  LEA R61, R5, UR46, 0x2 ;  /* 0x0000002e053d7c11 */ /* 0x000fe2000f8e10ff */
[C---:B------:R-:W-:Y:S02]  /*2960*/  IMAD.IADD R6, R79.reuse, 0x1, R0 ;  /* 0x000000014f067824 */ /* 0x040fe400078e0200 */
[----:B------:R-:W-:Y:S01]  /*2970*/  IMAD.IADD R9, R79, 0x1, R4 ;  /* 0x000000014f097824 */ /* 0x000fe200078e0204 */
[----:B------:R-:W-:Y:S06]  /*2980*/  @P1 BRA `(.L_x_29) ;  /* 0x0000000000081947 */ /* 0x000fec0003800000 */
[----:B------:R-:W0:Y:S02]  /*2990*/  SYNCS.PHASECHK.TRANS64.TRYWAIT P1, [R84+URZ], R93 ;  /* 0x0000005d540075a7 */ /* 0x000e24000802017f */
[----:B0-----:R-:W-:Y:S05]  /*29a0*/  @!P1 BRA `(.L_x_30) ;  /* 0x00000060009c9947 */ /* 0x001fea0003800000 */
.L_x_29:
[----:B------:R-:W1:Y:S01]  /*29b0*/  LDS R5, [R15+0x1c300] ;  /* 0x01c300000f057984 */ /* 0x000e620000000800 */
[--C-:B------:R-:W-:Y:S01]  /*29c0*/  IMAD.IADD R0, R70, 0x1, R85.reuse ;  /* 0x0000000146007824 */ /* 0x100fe200078e0255 */
[----:B------:R-:W-:Y:S01]  /*29d0*/  ISETP.NE.AND P1, PT, R83, RZ, PT ;  /* 0x000000ff5300720c */ /* 0x000fe20003f25270 */
[----:B0-----:R-:W-:Y:S01]  /*29e0*/  IMAD.IADD R84, R76, 0x1, R85 ;  /* 0x000000014c547824 */ /* 0x001fe200078e0255 */
[----:B------:R-:W0:Y:S01]  /*29f0*/  LDS R7, [R6] ;  /* 0x0000000006077984 */ /* 0x000e220000000800 */
[----:B------:R-:W2:Y:S01]  /*2a00*/  LDC R63, c[0x0][0x28c] ;  /* 0x0000a300ff3f7b82 */ /* 0x000ea20000000800 */
[----:B------:R-:W-:Y:S01]  /*2a10*/  LEA R0, R0, UR46, 0x2 ;  /* 0x0000002e00007c11 */ /* 0x000fe2000f8e10ff */
[--C-:B------:R-:W-:Y:S01]  /*2a20*/  IMAD.IADD R87, R87, 0x1, R84.reuse ;  /* 0x0000000157577824 */ /* 0x100fe200078e0254 */
[----:B------:R-:W3:Y:S01]  /*2a30*/  LDS R8, [R61+0x1c300] ;  /* 0x01c300003d087984 */ /* 0x000ee20000000800 */
[----:B------:R-:W-:Y:S01]  /*2a40*/  IMAD.IADD R89, R89, 0x1, R84 ;  /* 0x0000000159597824 */ /* 0x000fe200078e0254 */
[----:B------:R-:W-:Y:S01]  /*2a50*/  UMOV UR4, UR38 ;  /* 0x0000002600047c82 */ /* 0x000fe20008000000 */
[C---:B------:R-:W-:Y:S01]  /*2a60*/  VIADD R3, R0.reuse, 0x300 ;  /* 0x0000030000037836 */ /* 0x040fe20000000000 */
[----:B------:R-:W4:Y:S01]  /*2a70*/  LDS R10, [R9] ;  /* 0x00000000090a7984 */ /* 0x000f220000000800 */
[----:B------:R-:W-:Y:S01]  /*2a80*/  VIADD R4, R0, 0x390 ;  /* 0x0000039000047836 */ /* 0x000fe20000000000 */
[----:B------:R-:W-:Y:S01]  /*2a90*/  LEA R62, R87, UR46, 0x2 ;  /* 0x0000002e573e7c11 */ /* 0x000fe2000f8e10ff */
[----:B------:R-:W-:Y:S01]  /*2aa0*/  @P1 VIADD R4, R3, 0x70 ;  /* 0x0000007003041836 */ /* 0x000fe20000000000 */
[----:B------:R-:W-:Y:S01]  /*2ab0*/  LDS R56, [R0+0x300] ;  /* 0x0003000000387984 */ /* 0x000fe20000000800 */
[----:B------:R-:W-:-:S02]  /*2ac0*/  IMAD R3, R87, 0x4, R80 ;  /* 0x0000000457037824 */ /* 0x000fc400078e0250 */
[C---:B------:R-:W-:Y:S01]  /*2ad0*/  IMAD R11, R89.reuse, 0x4, R80 ;  /* 0x00000004590b7824 */ /* 0x040fe200078e0250 */
[----:B------:R-:W-:Y:S01]  /*2ae0*/  LEA R89, R89, UR46, 0x2 ;  /* 0x0000002e59597c11 */ /* 0x000fe2000f8e10ff */
[C---:B------:R-:W-:Y:S01]  /*2af0*/  IMAD.IADD R12, R78.reuse, 0x1, R3 ;  /* 0x000000014e0c7824 */ /* 0x040fe200078e0203 */
[----:B------:R-:W-:Y:S01]  /*2b00*/  LDS R57, [R0+0x700] ;  /* 0x0007000000397984 */ /* 0x000fe20000000800 */
[----:B------:R-:W-:-:S03]  /*2b10*/  IMAD.IADD R11, R78, 0x1, R11 ;  /* 0x000000014e0b7824 */ /* 0x000fc600078e020b */
[----:B------:R-:W-:Y:S01]  /*2b20*/  LDS R58, [R4] ;  /* 0x00000000043a7984 */ /* 0x000fe20000000800 */
[----:B--2---:R-:W-:-:S03]  /*2b30*/  ISETP.GE.AND P1, PT, R63, 0x41, PT ;  /* 0x000000413f00780c */ /* 0x004fc60003f26270 */
[----:B------:R-:W-:Y:S01]  /*2b40*/  LDS R59, [R4+0x400] ;  /* 0x00040000043b7984 */ /* 0x000fe20000000800 */
[----:B------:R-:W-:-:S03]  /*2b50*/  NOP ;  /* 0x0000000000007918 */ /* 0x000fc60000000000 */
[----:B-1----:R-:W-:Y:S04]  /*2b60*/  STS [R62+0x1c300], R5 ;  /* 0x01c300053e007388 */ /* 0x002fe80000000800 */
[----:B0-----:R-:W-:Y:S04]  /*2b70*/  STS [R12], R7 ;  /* 0x000000070c007388 */ /* 0x001fe80000000800 */
[----:B---3--:R-:W-:Y:S04]  /*2b80*/  STS [R89+0x1c300], R8 ;  /* 0x01c3000859007388 */ /* 0x008fe80000000800 */
[----:B----4-:R-:W-:Y:S04]  /*2b90*/  STS [R11], R10 ;  /* 0x0000000a0b007388 */ /* 0x010fe80000000800 */
[----:B------:R-:W0:Y:S04]  /*2ba0*/  LDS R3, [R15+0x1d300] ;  /* 0x01d300000f037984 */ /* 0x000e280000000800 */
[----:B------:R-:W1:Y:S04]  /*2bb0*/  LDS R13, [R6+0x1000] ;  /* 0x00100000060d7984 */ /* 0x000e680000000800 */
[----:B------:R-:W2:Y:S04]  /*2bc0*/  LDS R0, [R61+0x1d300] ;  /* 0x01d300003d007984 */ /* 0x000ea80000000800 */
[----:B------:R-:W3:Y:S01]  /*2bd0*/  LDS R60, [R9+0x1000] ;  /* 0x00100000093c7984 */ /* 0x000ee20000000800 */
[----:B------:R-:W-:-:S03]  /*2be0*/  NOP ;  /* 0x0000000000007918 */ /* 0x000fc60000000000 */
[----:B0-----:R0:W-:Y:S04]  /*2bf0*/  STS [R62+0x1d300], R3 ;  /* 0x01d300033e007388 */ /* 0x0011e80000000800 */
[----:B-1----:R0:W-:Y:S04]  /*2c00*/  STS [R12+0x1000], R13 ;  /* 0x0010000d0c007388 */ /* 0x0021e80000000800 */
[----:B--2---:R0:W-:Y:S04]  /*2c10*/  STS [R89+0x1d300], R0 ;  /* 0x01d3000059007388 */ /* 0x0041e80000000800 */
[----:B---3--:R0:W-:Y:S01]  /*2c20*/  STS [R11+0x1000], R60 ;  /* 0x0010003c0b007388 */ /* 0x0081e20000000800 */
[----:B------:R-:W-:Y:S05]  /*2c30*/  @!P1 BRA `(.L_x_31) ;  /* 0x0000000c00509947 */ /* 0x000fea0003800000 */
[----:B------:R-:W-:Y:S01]  /*2c40*/  R2UR UR5, R14 ;  /* 0x000000000e0572ca */ /* 0x000fe200000e0000 */
[----:B------:R-:W-:Y:S01]  /*2c50*/  IMAD.U32 R87, RZ, RZ, UR44 ;  /* 0x0000002cff577e24 */ /* 0x000fe2000f8e00ff */
[----:B------:R-:W-:-:S13]  /*2c60*/  UMOV UR4, UR38 ;  /* 0x0000002600047c82 */ /* 0x000fda0008000000 */
.L_x_40:
[----:B------:R-:W-:-:S04]  /*2c70*/  UIADD3 UR6, UR5, 0x1, URZ ;  /* 0x0000000105067890 */ /* 0x000fc8000fffe03f */
[----:B------:R-:W-:-:S04]  /*2c80*/  UISETP.NE.AND UP0, UPT, UR6, 0xe, UPT ;  /* 0x0000000e0600788c */ /* 0x000fc8000bf05270 */
[----:B------:R-:W-:Y:S02]  /*2c90*/  USEL UR7, URZ, 0x1, UP0 ;  /* 0x000000013f077887 */ /* 0x000fe40008000000 */
[----:B------:R-:W-:-:S04]  /*2ca0*/  USEL UR6, UR6, URZ, UP0 ;  /* 0x0000003f06067287 */ /* 0x000fc80008000000 */
[----:B------:R-:W-:Y:S02]  /*2cb0*/  LOP3.LUT R88, R88, UR7, RZ, 0x3c, !PT ;  /* 0x0000000758587c12 */ /* 0x000fe4000f8e3cff */
[----:B------:R-:W-:Y:S01]  /*2cc0*/  IMAD.U32 R14, RZ, RZ, UR6 ;  /* 0x00000006ff0e7e24 */ /* 0x000fe2000f8e00ff */
[----:B------:R-:W-:Y:S06]  /*2cd0*/  @!P0 BRA `(.L_x_32) ;  /* 0x0000000000048947 */ /* 0x000fec0003800000 */
[----:B------:R-:W-:Y:S01]  /*2ce0*/  BPT.TRAP 0x1 ;  /* 0x000000040000795c */ /* 0x000fe20000300000 */
.L_x_32:
[----:B------:R-:W-:Y:S01]  /*2cf0*/  IMAD.MOV.U32 R20, RZ, RZ, 0x8d10d10 ;  /* 0x08d10d10ff147424 */ /* 0x000fe200078e00ff */
[----:B------:R-:W-:Y:S01]  /*2d00*/  ISETP.NE.AND P2, PT, R83, RZ, PT ;  /* 0x000000ff5300720c */ /* 0x000fe20003f45270 */
[----:B0-----:R-:W-:Y:S01]  /*2d10*/  IMAD.MOV.U32 R0, RZ, RZ, -0x650a62f0 ;  /* 0x9af59d10ff007424 */ /* 0x001fe200078e00ff */
[----:B------:R-:W-:Y:S01]  /*2d20*/  LEA R90, R14, UR46, 0x3 ;  /* 0x0000002e0e5a7c11 */ /* 0x000fe2000f8e18ff */
[----:B------:R-:W-:Y:S01]  /*2d30*/  IMAD.U32 R11, RZ, RZ, UR5 ;  /* 0x00000005ff0b7e24 */ /* 0x000fe2000f8e00ff */
[-C--:B------:R-:W-:Y:S01]  /*2d40*/  SHF.R.U64 R20, R20, R23.reuse, 0xb08b ;  /* 0x0000b08b14147419 */ /* 0x080fe20000001217 */
[----:B------:R-:W-:Y:S01]  /*2d50*/  UIADD3 UR6, UR46, 0x1c300, URZ ;  /* 0x0001c3002e067890 */ /* 0x000fe2000fffe03f */
[----:B------:R-:W-:Y:S01]  /*2d60*/  SHF.R.U64 R21, R0, R23, 0xdd3f ;  /* 0x0000dd3f00157419 */ /* 0x000fe20000001217 */
[----:B------:R-:W-:Y:S01]  /*2d70*/  ULEA UR9, UR5, UR8, 0x9 ;  /* 0x0000000805097291 */ /* 0x000fe2000f8e483f */
[----:B------:R-:W-:Y:S01]  /*2d80*/  LOP3.LUT R0, R20, 0x38, RZ, 0xc0, !PT ;  /* 0x0000003814007812 */ /* 0x000fe200078ec0ff */
[----:B------:R-:W-:Y:S01]  /*2d90*/  UMOV UR7, 0xc0000040 ;  /* 0xc000004000077882 */ /* 0x000fe20000000000 */
[C---:B------:R-:W-:Y:S01]  /*2da0*/  LOP3.LUT R3, R21.reuse, 0x38, RZ, 0xc0, !PT ;  /* 0x0000003815037812 */ /* 0x040fe200078ec0ff */
[----:B------:R-:W-:Y:S01]  /*2db0*/  IMAD.SHL.U32 R6, R21, 0x20, RZ ;  /* 0x0000002015067824 */ /* 0x000fe200078e00ff */
[----:B------:R-:W-:Y:S01]  /*2dc0*/  SHF.R.U32.HI R4, RZ, 0x3, R0 ;  /* 0x00000003ff047819 */ /* 0x000fe20000011600 */
[----:B------:R-:W-:Y:S01]  /*2dd0*/  IMAD R0, R11, 0x800, R70 ;  /* 0x000008000b007824 */ /* 0x000fe200078e0246 */
[----:B------:R-:W-:Y:S01]  /*2de0*/  SHF.R.U32.HI R5, RZ, 0x3, R3 ;  /* 0x00000003ff057819 */ /* 0x000fe20000011603 */
[----:B------:R-:W-:Y:S01]  /*2df0*/  IMAD.U32 R80, RZ, RZ, UR6 ;  /* 0x00000006ff507e24 */ /* 0x000fe2000f8e00ff */
[----:B------:R-:W-:Y:S01]  /*2e00*/  SHF.L.U32 R93, R88, 0x1f, RZ ;  /* 0x0000001f585d7819 */ /* 0x000fe200000006ff */
[----:B------:R-:W-:Y:S01]  /*2e10*/  VIADD R3, R4, 0x1 ;  /* 0x0000000104037836 */ /* 0x000fe20000000000 */
[----:B------:R-:W-:Y:S01]  /*2e20*/  ISETP.NE.AND P1, PT, R5, R4, PT ;  /* 0x000000040500720c */ /* 0x000fe20003f25270 */
[----:B------:R-:W-:Y:S01]  /*2e30*/  UMOV UR6, UR9 ;  /* 0x0000000900067c82 */ /* 0x000fe20008000000 */
[----:B------:R-:W-:-:S02]  /*2e40*/  LEA R91, R0, UR46, 0x2 ;  /* 0x0000002e005b7c11 */ /* 0x000fc4000f8e10ff */
[----:B------:R-:W-:Y:S02]  /*2e50*/  SEL R3, R3, R5, !P1 ;  /* 0x0000000503037207 */ /* 0x000fe40004800000 */
[----:B------:R-:W-:Y:S01]  /*2e60*/  LOP3.LUT R6, R6, 0x700, RZ, 0xc0, !PT ;  /* 0x0000070006067812 */ /* 0x000fe200078ec0ff */
[C---:B------:R-:W-:Y:S02]  /*2e70*/  VIADD R7, R91.reuse, 0x400 ;  /* 0x000004005b077836 */ /* 0x040fe40000000000 */
[----:B------:R-:W-:Y:S02]  /*2e80*/  VIADD R0, R91, 0x490 ;  /* 0x000004905b007836 */ /* 0x000fe40000000000 */
[----:B------:R-:W-:Y:S02]  /*2e90*/  @P2 VIADD R0, R7, 0x70 ;  /* 0x0000007007002836 */ /* 0x000fe40000000000 */
[----:B------:R-:W-:Y:S01]  /*2ea0*/  @!P1 VIADD R4, R5, 0x1 ;  /* 0x0000000105049836 */ /* 0x000fe20000000000 */
[----:B------:R0:W1:Y:S01]  /*2eb0*/  SYNCS.PHASECHK.TRANS64.TRYWAIT P1, [R90+URZ], R93 ;  /* 0x0000005d5a0075a7 */ /* 0x000062000802017f */
[----:B------:R-:W-:Y:S01]  /*2ec0*/  LDS R60, [R91+0x400] ;  /* 0x000400005b3c7984 */ /* 0x000fe20000000800 */
[----:B------:R-:W-:-:S02]  /*2ed0*/  IMAD.SHL.U32 R5, R20, 0x8, RZ ;  /* 0x0000000814057824 */ /* 0x000fc400078e00ff */
[----:B------:R-:W-:Y:S01]  /*2ee0*/  IMAD R3, R4, 0x4, R3 ;  /* 0x0000000404037824 */ /* 0x000fe200078e0203 */
[----:B------:R-:W-:Y:S01]  /*2ef0*/  LDS R61, [R91+0x800] ;  /* 0x000800005b3d7984 */ /* 0x000fe20000000800 */
[----:B------:R-:W-:Y:S01]  /*2f00*/  IMAD R4, R11, 0x800, R71 ;  /* 0x000008000b047824 */ /* 0x000fe200078e0247 */
[----:B------:R-:W-:Y:S01]  /*2f10*/  LOP3.LUT R5, R5, 0x1c0, RZ, 0xc0, !PT ;  /* 0x000001c005057812 */ /* 0x000fe200078ec0ff */
[----:B------:R-:W-:Y:S01]  /*2f20*/  IMAD.SHL.U32 R7, R3, 0x40, RZ ;  /* 0x0000004003077824 */ /* 0x000fe200078e00ff */
[----:B------:R-:W-:Y:S03]  /*2f30*/  LDS R62, [R0] ;  /* 0x00000000003e7984 */ /* 0x000fe60000000800 */
[----:B------:R-:W-:Y:S01]  /*2f40*/  IMAD.IADD R81, R6, 0x1, R5 ;  /* 0x0000000106517824 */ /* 0x000fe200078e0205 */
[----:B------:R-:W-:Y:S01]  /*2f50*/  LDS R63, [R0+0x400] ;  /* 0x00040000003f7984 */ /* 0x000fe20000000800 */
[----:B------:R-:W-:-:S02]  /*2f60*/  IMAD.IADD R9, R4, 0x1, R7 ;  /* 0x0000000104097824 */ /* 0x000fc400078e0207 */
[----:B------:R-:W-:Y:S01]  /*2f70*/  IMAD.IADD R3, R81, 0x1, R4 ;  /* 0x0000000151037824 */ /* 0x000fe200078e0204 */
[----:B------:R-:W-:Y:S01]  /*2f80*/  @!PT LDS RZ, [RZ] ;  /* 0x00000000fffff984 */ /* 0x000fe20000000800 */
[----:B------:R-:W-:Y:S01]  /*2f90*/  @!PT LDS RZ, [RZ] ;  /* 0x00000000fffff984 */ /* 0x000fe20000000800 */
[----:B------:R-:W-:Y:S01]  /*2fa0*/  @!PT LDS RZ, [RZ] ;  /* 0x00000000fffff984 */ /* 0x000fe20000000800 */
[----:B------:R-:W-:Y:S01]  /*2fb0*/  @!PT LDS RZ, [RZ] ;  /* 0x00000000fffff984 */ /* 0x000fe20000000800 */
[----:B------:R2:W-:Y:S06]  /*2fc0*/  MEMBAR.ALL.CTA ;  /* 0x0000000000007992 */ /* 0x0005ec0000008000 */
[----:B--2---:R-:W2:Y:S01]  /*2fd0*/  FENCE.VIEW.ASYNC.S ;  /* 0x00000000000073c6 */ /* 0x004ea20000000000 */
[C-C-:B------:R-:W-:Y:S01]  /*2fe0*/  IMAD R6, R9.reuse, 0x4, R80.reuse ;  /* 0x0000000409067824 */ /* 0x140fe200078e0250 */
[----:B------:R-:W-:Y:S01]  /*2ff0*/  LEA R86, R9, UR46, 0x2 ;  /* 0x0000002e09567c11 */ /* 0x000fe2000f8e10ff */
[C---:B------:R-:W-:Y:S01]  /*3000*/  IMAD R4, R3.reuse, 0x4, R80 ;  /* 0x0000000403047824 */ /* 0x040fe200078e0250 */
[----:B------:R-:W-:Y:S01]  /*3010*/  LEA R85, R3, UR46, 0x2 ;  /* 0x0000002e03557c11 */ /* 0x000fe2000f8e10ff */
[----:B------:R-:W-:-:S02]  /*3020*/  IMAD.IADD R9, R79, 0x1, R6 ;  /* 0x000000014f097824 */ /* 0x000fc400078e0206 */
[----:B------:R-:W-:Y:S02]  /*3030*/  IMAD.IADD R5, R79, 0x1, R4 ;  /* 0x000000014f057824 */ /* 0x000fe400078e0204 */
[----:B------:R-:W-:-:S04]  /*3040*/  IMAD R4, R11, 0x800, R76 ;  /* 0x000008000b047824 */ /* 0x000fc800078e024c */
[----:B------:R-:W-:Y:S02]  /*3050*/  IMAD.IADD R11, R81, 0x1, R4 ;  /* 0x00000001510b7824 */ /* 0x000fe400078e0204 */
[----:B------:R-:W-:Y:S02]  /*3060*/  IMAD.IADD R13, R4, 0x1, R7 ;  /* 0x00000001040d7824 */ /* 0x000fe400078e0207 */
[C-C-:B------:R-:W-:Y:S01]  /*3070*/  IMAD R7, R11.reuse, 0x4, R80.reuse ;  /* 0x000000040b077824 */ /* 0x140fe200078e0250 */
[----:B------:R-:W-:Y:S01]  /*3080*/  LEA R89, R11, UR46, 0x2 ;  /* 0x0000002e0b597c11 */ /* 0x000fe2000f8e10ff */
[C---:B------:R-:W-:Y:S01]  /*3090*/  IMAD R15, R13.reuse, 0x4, R80 ;  /* 0x000000040d0f7824 */ /* 0x040fe200078e0250 */
[----:B------:R-:W-:Y:S01]  /*30a0*/  LEA R13, R13, UR46, 0x2 ;  /* 0x0000002e0d0d7c11 */ /* 0x000fe2000f8e10ff */
[C---:B------:R-:W-:Y:S02]  /*30b0*/  IMAD.IADD R7, R78.reuse, 0x1, R7 ;  /* 0x000000014e077824 */ /* 0x040fe400078e0207 */
[----:B------:R-:W-:Y:S01]  /*30c0*/  IMAD.IADD R15, R78, 0x1, R15 ;  /* 0x000000014e0f7824 */ /* 0x000fe200078e020f */
[----:B--2---:R-:W-:Y:S06]  /*30d0*/  BAR.SYNC.DEFER_BLOCKING 0x2, 0x80 ;  /* 0x0082000000007b1d */ /* 0x004fec0000010000 */
[----:B------:R-:W2:Y:S04]  /*30e0*/  LDS R3, [R85+0x1c300] ;  /* 0x01c3000055037984 */ /* 0x000ea80000000800 */
[----:B------:R-:W3:Y:S04]  /*30f0*/  LDS R6, [R5] ;  /* 0x0000000005067984 */ /* 0x000ee80000000800 */
[----:B------:R-:W4:Y:S04]  /*3100*/  LDS R8, [R86+0x1c300] ;  /* 0x01c3000056087984 */ /* 0x000f280000000800 */
[----:B------:R-:W0:Y:S01]  /*3110*/  LDS R10, [R9] ;  /* 0x00000000090a7984 */ /* 0x000e220000000800 */
[----:B------:R-:W-:-:S03]  /*3120*/  NOP ;  /* 0x0000000000007918 */ /* 0x000fc60000000000 */
[----:B--2---:R-:W-:Y:S04]  /*3130*/  STS [R89+0x1c300], R3 ;  /* 0x01c3000359007388 */ /* 0x004fe80000000800 */
[----:B---3--:R-:W-:Y:S04]  /*3140*/  STS [R7], R6 ;  /* 0x0000000607007388 */ /* 0x008fe80000000800 */
[----:B----4-:R-:W-:Y:S04]  /*3150*/  STS [R13+0x1c300], R8 ;  /* 0x01c300080d007388 */ /* 0x010fe80000000800 */
[----:B0-----:R-:W-:Y:S04]  /*3160*/  STS [R15], R10 ;  /* 0x0000000a0f007388 */ /* 0x001fe80000000800 */
[----:B------:R-:W0:Y:S04]  /*3170*/  LDS R4, [R85+0x1d300] ;  /* 0x01d3000055047984 */ /* 0x000e280000000800 */
[----:B------:R-:W2:Y:S04]  /*3180*/  LDS R12, [R5+0x1000] ;  /* 0x00100000050c7984 */ /* 0x000ea80000000800 */
[----:B------:R-:W3:Y:S04]  /*3190*/  LDS R11, [R86+0x1d300] ;  /* 0x01d30000560b7984 */ /* 0x000ee80000000800 */
[----:B------:R-:W4:Y:S01]  /*31a0*/  LDS R84, [R9+0x1000] ;  /* 0x0010000009547984 */ /* 0x000f220000000800 */
[----:B------:R-:W-:-:S03]  /*31b0*/  NOP ;  /* 0x0000000000007918 */ /* 0x000fc60000000000 */
[----:B0-----:R0:W-:Y:S04]  /*31c0*/  STS [R89+0x1d300], R4 ;  /* 0x01d3000459007388 */ /* 0x0011e80000000800 */
[----:B--2---:R0:W-:Y:S04]  /*31d0*/  STS [R7+0x1000], R12 ;  /* 0x0010000c07007388 */ /* 0x0041e80000000800 */
[----:B---3--:R0:W-:Y:S04]  /*31e0*/  STS [R13+0x1d300], R11 ;  /* 0x01d3000b0d007388 */ /* 0x0081e80000000800 */
[----:B----4-:R0:W-:Y:S01]  /*31f0*/  STS [R15+0x1000], R84 ;  /* 0x001000540f007388 */ /* 0x0101e20000000800 */
[----:B------:R-:W-:-:S06]  /*3200*/  WARPGROUP.ARRIVE ;  /* 0x00000000000079c5 */ /* 0x000fcc0000000000 */
[----:B------:R-:W-:Y:S01]  /*3210*/  HGMMA.64x64x8.F32.TF32 R24, R56, gdesc[UR4], R24, gsb0 ;  /* 0x04e0000438187df0 */ /* 0x000fe20008002818 */
[----:B------:R-:W-:Y:S01]  /*3220*/  UIADD3 UR6, UR9, 0x10, URZ ;  /* 0x0000001009067890 */ /* 0x000fe2000fffe03f */
[----:B------:R-:W-:Y:S01]  /*3230*/  UMOV UR7, 0xc0000040 ;  /* 0xc000004000077882 */ /* 0x000fe20000000000 */
[----:B------:R-:W-:Y:S02]  /*3240*/  WARPGROUP.DEPBAR.LE gsb0, 0x0 ;  /* 0x00008000000079c5 */ /* 0x000fe40000010000 */
[----:B------:R0:W2:Y:S04]  /*3250*/  LDS R56, [R91+0x500] ;  /* 0x000500005b387984 */ /* 0x0000a80000000800 */
[----:B------:R0:W3:Y:S04]  /*3260*/  LDS R57, [R91+0x900] ;  /* 0x000900005b397984 */ /* 0x0000e80000000800 */
[----:B------:R0:W4:Y:S04]  /*3270*/  LDS R58, [R0+0x100] ;  /* 0x00010000003a7984 */ /* 0x0001280000000800 */
[----:B------:R0:W0:Y:S01]  /*3280*/  LDS R59, [R0+0x500] ;  /* 0x00050000003b7984 */ /* 0x0000220000000800 */
        /* <DEDUP_REMOVED lines=8> */
[----:B------:R-:W-:Y:S03]  /*3310*/  HGMMA.64x64x8.F32.TF32 R24, R60, gdesc[UR4], R24, gsb0 ;  /* 0x04e000043c187df0 */ /* 0x000fe60008002818 */
[----:B------:R-:W-:Y:S02]  /*3320*/  WARPGROUP.DEPBAR.LE gsb0, 0x0 ;  /* 0x00008000000079c5 */ /* 0x000fe40000010000 */
[----:B------:R-:W-:Y:S05]  /*3330*/  @!P0 BRA `(.L_x_33) ;  /* 0x0000000000048947 */ /* 0x000fea0003800000 */
[----:B------:R-:W-:Y:S01]  /*3340*/  BPT.TRAP 0x1 ;  /* 0x000000040000795c */ /* 0x000fe20000300000 */
.L_x_33:
[----:B------:R-:W-:Y:S02]  /*3350*/  UISETP.GT.U32.AND UP0, UPT, UR40, 0x1, UPT ;  /* 0x000000012800788c */ /* 0x000fe4000bf04070 */
[----:B------:R-:W-:-:S04]  /*3360*/  ULEA UR5, UR4, UR46, 0x3 ;  /* 0x0000002e04057291 */ /* 0x000fc8000f8e183f */
[----:B------:R-:W-:Y:S01]  /*3370*/  UIADD3 UR5, UR5, 0x70, URZ ;  /* 0x0000007005057890 */ /* 0x000fe2000fffe03f */
[----:B------:R-:W-:-:S03]  /*3380*/  PLOP3.LUT P2, PT, PT, PT, UP0, 0x80, 0x0 ;  /* 0x000000000000781c */ /* 0x000fc60003f4f008 */
[----:B------:R-:W-:-:S09]  /*3390*/  UPRMT UR5, URZ, 0x654, UR5 ;  /* 0x000006543f057896 */ /* 0x000fd20008000005 */
[----:B------:R-:W-:Y:S01]  /*33a0*/  SYNCS.ARRIVE.TRANS64.RED.A1T0 RZ, [UR5], RZ ;  /* 0x000000ffffff79a7 */ /* 0x000fe20008100405 */
[----:B------:R-:W-:Y:S05]  /*33b0*/  @P2 BRA `(.L_x_34) ;  /* 0x0000000000042947 */ /* 0x000fea0003800000 */
[----:B------:R-:W-:Y:S01]  /*33c0*/  BPT.TRAP 0x1 ;  /* 0x000000040000795c */ /* 0x000fe20000300000 */
.L_x_34:
[----:B------:R-:W-:Y:S01]  /*33d0*/  UIADD3 UR6, UR9, 0x20, URZ ;  /* 0x0000002009067890 */ /* 0x000fe2000fffe03f */
[----:B0-234-:R-:W-:Y:S01]  /*33e0*/  WARPGROUP.ARRIVE ;  /* 0x00000000000079c5 */ /* 0x01dfe20000000000 */
[----:B------:R-:W-:Y:S01]  /*33f0*/  UMOV UR7, 0xc0000040 ;  /* 0xc000004000077882 */ /* 0x000fe20000000000 */
[----:B------:R-:W-:-:S04]  /*3400*/  UIADD3 UR4, UR4, 0x1, URZ ;  /* 0x0000000104047890 */ /* 0x000fc8000fffe03f */
[----:B------:R-:W-:-:S05]  /*3410*/  UISETP.NE.AND UP0, UPT, UR4, 0xe, UPT ;  /* 0x0000000e0400788c */ /* 0x000fca000bf05270 */
[----:B------:R-:W-:Y:S01]  /*3420*/  HGMMA.64x64x8.F32.TF32 R24, R56, gdesc[UR4], R24, gsb0 ;  /* 0x04e0000438187df0 */ /* 0x000fe20008002818 */
[----:B------:R-:W-:Y:S02]  /*3430*/  USEL UR4, UR4, URZ, UP0 ;  /* 0x0000003f04047287 */ /* 0x000fe40008000000 */
[----:B------:R-:W-:Y:S02]  /*3440*/  WARPGROUP.DEPBAR.LE gsb0, 0x0 ;  /* 0x00008000000079c5 */ /* 0x000fe40000010000 */
[----:B------:R0:W1:Y:S04]  /*3450*/  LDS R60, [R91+0x600] ;  /* 0x000600005b3c7984 */ /* 0x0000680000000800 */
[----:B------:R0:W2:Y:S04]  /*3460*/  LDS R61, [R91+0xa00] ;  /* 0x000a00005b3d7984 */ /* 0x0000a80000000800 */
[----:B------:R0:W3:Y:S04]  /*3470*/  LDS R62, [R0+0x200] ;  /* 0x00020000003e7984 */ /* 0x0000e80000000800 */
[----:B------:R0:W4:Y:S01]  /*3480*/  LDS R63, [R0+0x600] ;  /* 0x00060000003f7984 */ /* 0x0001220000000800 */
[----:B------:R-:W-:Y:S05]  /*3490*/  @!P0 BRA `(.L_x_35) ;  /* 0x0000000000048947 */ /* 0x000fea0003800000 */
[----:B------:R-:W-:Y:S01]  /*34a0*/  BPT.TRAP 0x1 ;  /* 0x000000040000795c */ /* 0x000fe20000300000 */
.L_x_35:
[C---:B------:R-:W-:Y:S01]  /*34b0*/  LOP3.LUT R3, R20.reuse, 0x7, RZ, 0xc0, !PT ;  /* 0x0000000714037812 */ /* 0x040fe200078ec0ff */
[----:B0-----:R-:W-:Y:S01]  /*34c0*/  IMAD.SHL.U32 R0, R20, 0x40, RZ ;  /* 0x0000004014007824 */ /* 0x001fe200078e00ff */
[C---:B------:R-:W-:Y:S01]  /*34d0*/  LOP3.LUT R6, R21.reuse, 0x7, RZ, 0xc0, !PT ;  /* 0x0000000715067812 */ /* 0x040fe200078ec0ff */
[----:B------:R-:W-:Y:S01]  /*34e0*/  IMAD.SHL.U32 R85, R14, 0x800, RZ ;  /* 0x000008000e557824 */ /* 0x000fe200078e00ff */
[----:B------:R-:W-:Y:S01]  /*34f0*/  BSSY B0, `(.L_x_36) ;  /* 0x0000014000007945 */ /* 0x000fe20003800000 */
[----:B------:R-:W-:Y:S01]  /*3500*/  IMAD.SHL.U32 R5, R21, 0x100, RZ ;  /* 0x0000010015057824 */ /* 0x000fe200078e00ff */
[----:B------:R-:W-:Y:S01]  /*3510*/  ISETP.NE.AND P2, PT, R6, R3, PT ;  /* 0x000000030600720c */ /* 0x000fe20003f45270 */
[----:B------:R-:W-:Y:S01]  /*3520*/  VIADD R7, R3, 0x1 ;  /* 0x0000000103077836 */ /* 0x000fe20000000000 */
[----:B------:R-:W-:Y:S01]  /*3530*/  LOP3.LUT R4, R0, 0x1c0, RZ, 0xc0, !PT ;  /* 0x000001c000047812 */ /* 0x000fe200078ec0ff */
[--C-:B------:R-:W-:Y:S01]  /*3540*/  IMAD.IADD R0, R70, 0x1, R85.reuse ;  /* 0x0000000146007824 */ /* 0x100fe200078e0255 */
[----:B------:R-:W-:Y:S01]  /*3550*/  LOP3.LUT R5, R5, 0x700, RZ, 0xc0, !PT ;  /* 0x0000070005057812 */ /* 0x000fe200078ec0ff */
[----:B------:R-:W-:Y:S01]  /*3560*/  IMAD.IADD R86, R71, 0x1, R85 ;  /* 0x0000000147567824 */ /* 0x000fe200078e0255 */
[----:B------:R-:W-:-:S02]  /*3570*/  SEL R8, R7, R6, !P2 ;  /* 0x0000000607087207 */ /* 0x000fc40005000000 */
[----:B------:R-:W-:Y:S01]  /*3580*/  LEA R11, R0, UR46, 0x2 ;  /* 0x0000002e000b7c11 */ /* 0x000fe2000f8e10ff */
[----:B------:R-:W-:-:S04]  /*3590*/  IMAD.IADD R13, R5, 0x1, R4 ;  /* 0x00000001050d7824 */ /* 0x000fc800078e0204 */
[----:B------:R-:W-:Y:S02]  /*35a0*/  @!P2 VIADD R3, R6, 0x1 ;  /* 0x000000010603a836 */ /* 0x000fe40000000000 */
[----:B------:R-:W-:Y:S02]  /*35b0*/  VIADD R0, R11, 0x300 ;  /* 0x000003000b007836 */ /* 0x000fe40000000000 */
[----:B------:R-:W-:Y:S02]  /*35c0*/  IMAD R8, R3, 0x4, R8 ;  /* 0x0000000403087824 */ /* 0x000fe400078e0208 */
[----:B------:R-:W-:Y:S02]  /*35d0*/  VIADD R10, R11, 0x390 ;  /* 0x000003900b0a7836 */ /* 0x000fe40000000000 */
[----:B------:R-:W-:Y:S02]  /*35e0*/  IMAD.IADD R3, R13, 0x1, R86 ;  /* 0x000000010d037824 */ /* 0x000fe400078e0256 */
[----:B------:R-:W-:Y:S01]  /*35f0*/  IMAD.SHL.U32 R15, R8, 0x40, RZ ;  /* 0x00000040080f7824 */ /* 0x000fe200078e00ff */
[----:B------:R-:W-:Y:S06]  /*3600*/  @P1 BRA `(.L_x_37) ;  /* 0x0000000000081947 */ /* 0x000fec0003800000 */
[----:B------:R-:W0:Y:S02]  /*3610*/  SYNCS.PHASECHK.TRANS64.TRYWAIT P1, [R90+URZ], R93 ;  /* 0x0000005d5a0075a7 */ /* 0x000e24000802017f */
[----:B0-----:R-:W-:Y:S05]  /*3620*/  @!P1 BRA `(.L_x_38) ;  /* 0x0000005400909947 */ /* 0x001fea0003800000 */
.L_x_37:
[----:B------:R-:W-:Y:S05]  /*3630*/  BSYNC B0 ;  /* 0x0000000000007941 */ /* 0x000fea0003800000 */
.L_x_36:
[----:B------:R-:W-:Y:S01]  /*3640*/  ISETP.NE.AND P1, PT, R83, RZ, PT ;  /* 0x000000ff5300720c */ /* 0x000fe20003f25270 */
[----:B------:R-:W-:Y:S01]  /*3650*/  IMAD.IADD R5, R15, 0x1, R86 ;  /* 0x000000010f057824 */ /* 0x000fe200078e0256 */
[----:B------:R-:W-:Y:S01]  /*3660*/  LEA R6, R3, UR46, 0x2 ;  /* 0x0000002e03067c11 */ /* 0x000fe2000f8e10ff */
[----:B------:R0:W0:Y:S01]  /*3670*/  LDS R56, [R11+0x300] ;  /* 0x000300000b387984 */ /* 0x0000220000000800 */
[----:B------:R-:W-:Y:S01]  /*3680*/  UMOV UR5, 0xffffffff ;  /* 0xffffffff00057882 */ /* 0x000fe20000000000 */
[C---:B------:R-:W-:Y:S01]  /*3690*/  IMAD R4, R5.reuse, 0x4, R80 ;  /* 0x0000000405047824 */ /* 0x040fe200078e0250 */
[----:B------:R-:W-:Y:S01]  /*36a0*/  LEA R8, R5, UR46, 0x2 ;  /* 0x0000002e05087c11 */ /* 0x000fe2000f8e10ff */
[----:B------:R0:W0:Y:S01]  /*36b0*/  LDS R57, [R11+0x700] ;  /* 0x000700000b397984 */ /* 0x0000220000000800 */
[----:B------:R-:W-:Y:S02]  /*36c0*/  IMAD.IADD R84, R76, 0x1, R85 ;  /* 0x000000014c547824 */ /* 0x000fe400078e0255 */
[----:B------:R-:W-:-:S02]  /*36d0*/  IMAD.IADD R9, R79, 0x1, R4 ;  /* 0x000000014f097824 */ /* 0x000fc400078e0204 */
[----:B------:R0:W0:Y:S01]  /*36e0*/  LDS R4, [R8+0x1c300] ;  /* 0x01c3000008047984 */ /* 0x0000220000000800 */
[----:B------:R-:W-:Y:S02]  /*36f0*/  @P1 VIADD R10, R0, 0x70 ;  /* 0x00000070000a1836 */ /* 0x000fe40000000000 */
[----:B------:R-:W-:Y:S01]  /*3700*/  IMAD R0, R3, 0x4, R80 ;  /* 0x0000000403007824 */ /* 0x000fe200078e0250 */
[----:B------:R0:W0:Y:S03]  /*3710*/  LDS R5, [R9] ;  /* 0x0000000009057984 */ /* 0x0000260000000800 */
[----:B------:R-:W-:Y:S01]  /*3720*/  IMAD.IADD R7, R79, 0x1, R0 ;  /* 0x000000014f077824 */ /* 0x000fe200078e0200 */
[----:B------:R0:W0:Y:S04]  /*3730*/  LDS R58, [R10] ;  /* 0x000000000a3a7984 */ /* 0x0000280000000800 */
[----:B------:R0:W0:Y:S04]  /*3740*/  LDS R0, [R6+0x1c300] ;  /* 0x01c3000006007984 */ /* 0x0000280000000800 */
[----:B------:R0:W0:Y:S04]  /*3750*/  LDS R59, [R10+0x400] ;  /* 0x000400000a3b7984 */ /* 0x0000280000000800 */
[----:B------:R0:W0:Y:S01]  /*3760*/  LDS R3, [R7] ;  /* 0x0000000007037984 */ /* 0x0000220000000800 */
[----:B------:R-:W-:Y:S05]  /*3770*/  BRA.DIV UR5, `(.L_x_39) ;  /* 0x0000005605507947 */ /* 0x000fea000b800000 */
[--C-:B0-----:R-:W-:Y:S01]  /*3780*/  IMAD.IADD R11, R13, 0x1, R84.reuse ;  /* 0x000000010d0b7824 */ /* 0x101fe200078e0254 */
[----:B------:R-:W-:Y:S01]  /*3790*/  NOP ;  /* 0x0000000000007918 */ /* 0x000fe20000000000 */
[----:B------:R-:W-:Y:S02]  /*37a0*/  IMAD.IADD R13, R15, 0x1, R84 ;  /* 0x000000010f0d7824 */ /* 0x000fe400078e0254 */
[C-C-:B------:R-:W-:Y:S01]  /*37b0*/  IMAD R15, R11.reuse, 0x4, R80.reuse ;  /* 0x000000040b0f7824 */ /* 0x140fe200078e0250 */
[----:B------:R-:W-:Y:S01]  /*37c0*/  LEA R11, R11, UR46, 0x2 ;  /* 0x0000002e0b0b7c11 */ /* 0x000fe2000f8e10ff */
[C---:B------:R-:W-:Y:S01]  /*37d0*/  IMAD R89, R13.reuse, 0x4, R80 ;  /* 0x000000040d597824 */ /* 0x040fe200078e0250 */
[----:B------:R-:W-:Y:S01]  /*37e0*/  LEA R13, R13, UR46, 0x2 ;  /* 0x0000002e0d0d7c11 */ /* 0x000fe2000f8e10ff */
[C---:B------:R-:W-:Y:S02]  /*37f0*/  IMAD.IADD R10, R78.reuse, 0x1, R15 ;  /* 0x000000014e0a7824 */ /* 0x040fe400078e020f */
[----:B------:R-:W-:Y:S01]  /*3800*/  IMAD.IADD R12, R78, 0x1, R89 ;  /* 0x000000014e0c7824 */ /* 0x000fe200078e0259 */
[----:B------:R0:W-:Y:S04]  /*3810*/  STS [R11+0x1c300], R0 ;  /* 0x01c300000b007388 */ /* 0x0001e80000000800 */
[----:B------:R0:W-:Y:S04]  /*3820*/  STS [R10], R3 ;  /* 0x000000030a007388 */ /* 0x0001e80000000800 */
[----:B------:R0:W-:Y:S04]  /*3830*/  STS [R13+0x1c300], R4 ;  /* 0x01c300040d007388 */ /* 0x0001e80000000800 */
[----:B------:R0:W-:Y:S04]  /*3840*/  STS [R12], R5 ;  /* 0x000000050c007388 */ /* 0x0001e80000000800 */
[----:B------:R-:W0:Y:S04]  /*3850*/  LDS R6, [R6+0x1d300] ;  /* 0x01d3000006067984 */ /* 0x000e280000000800 */
[----:B------:R-:W0:Y:S04]  /*3860*/  LDS R7, [R7+0x1000] ;  /* 0x0010000007077984 */ /* 0x000e280000000800 */
[----:B------:R-:W0:Y:S04]  /*3870*/  LDS R8, [R8+0x1d300] ;  /* 0x01d3000008087984 */ /* 0x000e280000000800 */
[----:B------:R-:W0:Y:S01]  /*3880*/  LDS R9, [R9+0x1000] ;  /* 0x0010000009097984 */ /* 0x000e220000000800 */
[----:B------:R-:W-:Y:S01]  /*3890*/  NOP ;  /* 0x0000000000007918 */ /* 0x000fe20000000000 */
.L_x_156:
[----:B0-----:R0:W-:Y:S01]  /*38a0*/  STS [R11+0x1d300], R6 ;  /* 0x01d300060b007388 */ /* 0x0011e20000000800 */
[----:B------:R-:W-:Y:S05]  /*38b0*/  WARPSYNC.ALL ;  /* 0x0000000000007948 */ /* 0x000fea0003800000 */
[----:B------:R0:W-:Y:S04]  /*38c0*/  STS [R10+0x1000], R7 ;  /* 0x001000070a007388 */ /* 0x0001e80000000800 */
[----:B------:R0:W-:Y:S04]  /*38d0*/  STS [R13+0x1d300], R8 ;  /* 0x01d300080d007388 */ /* 0x0001e80000000800 */
[----:B------:R0:W-:Y:S01]  /*38e0*/  STS [R12+0x1000], R9 ;  /* 0x001000090c007388 */ /* 0x0001e20000000800 */
[----:B------:R-:W-:Y:S01]  /*38f0*/  UIADD3 UR6, UR9, 0x30, URZ ;  /* 0x0000003009067890 */ /* 0x000fe2000fffe03f */
[----:B-1234-:R-:W-:Y:S01]  /*3900*/  WARPGROUP.ARRIVE ;  /* 0x00000000000079c5 */ /* 0x01efe20000000000 */
[----:B------:R-:W-:Y:S01]  /*3910*/  UMOV UR7, 0xc0000040 ;  /* 0xc000004000077882 */ /* 0x000fe20000000000 */
[C---:B------:R-:W-:Y:S01]  /*3920*/  ISETP.GT.AND P1, PT, R87.reuse, 0x2, PT ;  /* 0x000000025700780c */ /* 0x040fe20003f24270 */
[----:B------:R-:W-:Y:S01]  /*3930*/  VIADD R87, R87, 0xffffffff ;  /* 0xffffffff57577836 */ /* 0x000fe20000000000 */
[----:B------:R-:W-:-:S13]  /*3940*/  R2UR UR5, R14 ;  /* 0x000000000e0572ca */ /* 0x000fda00000e0000 */
[----:B------:R-:W-:Y:S03]  /*3950*/  HGMMA.64x64x8.F32.TF32 R24, R60, gdesc[UR4], R24, gsb0 ;  /* 0x04e000043c187df0 */ /* 0x000fe60008002818 */
[----:B------:R-:W-:Y:S02]  /*3960*/  WARPGROUP.DEPBAR.LE gsb0, 0x0 ;  /* 0x00008000000079c5 */ /* 0x000fe40000010000 */
[----:B0-----:R-:W-:Y:S05]  /*3970*/  @P1 BRA `(.L_x_40) ;  /* 0xfffffff000bc1947 */ /* 0x001fea000383ffff */
.L_x_31:
[----:B------:R-:W-:Y:S01]  /*3980*/  SHF.R.U32.HI R20, RZ, 0x3, R20 ;  /* 0x00000003ff147819 */ /* 0x000fe20000011614 */
[----:B------:R-:W-:Y:S01]  /*3990*/  IMAD.IADD R85, R70, 0x1, R85 ;  /* 0x0000000146557824 */ /* 0x000fe200078e0255 */
[----:B------:R-:W-:Y:S01]  /*39a0*/  SHF.R.U32.HI R21, RZ, 0x3, R21 ;  /* 0x00000003ff157819 */ /* 0x000fe20000011615 */
[----:B------:R-:W-:Y:S01]  /*39b0*/  IMAD.MOV.U32 R15, RZ, RZ, -0x3fffffc0 ;  /* 0xc0000040ff0f7424 */ /* 0x000fe200078e00ff */
[----:B------:R-:W-:Y:S02]  /*39c0*/  ISETP.NE.AND P2, PT, R83, RZ, PT ;  /* 0x000000ff5300720c */ /* 0x000fe40003f45270 */
[----:B------:R-:W-:Y:S02]  /*39d0*/  LOP3.LUT R20, R20, 0x7, RZ, 0xc0, !PT ;  /* 0x0000000714147812 */ /* 0x000fe400078ec0ff */
[----:B------:R-:W-:Y:S02]  /*39e0*/  LOP3.LUT R21, R21, 0x7, RZ, 0xc0, !PT ;  /* 0x0000000715157812 */ /* 0x000fe400078ec0ff */
[----:B------:R-:W-:Y:S01]  /*39f0*/  LEA R85, R85, UR46, 0x2 ;  /* 0x0000002e55557c11 */ /* 0x000fe2000f8e10ff */
[----:B0-----:R-:W-:Y:S01]  /*3a00*/  VIADD R0, R20, 0x1 ;  /* 0x0000000114007836 */ /* 0x001fe20000000000 */
[----:B------:R-:W-:-:S02]  /*3a10*/  ISETP.NE.AND P1, PT, R21, R20, PT ;  /* 0x000000141500720c */ /* 0x000fc40003f25270 */
[----:B------:R-:W-:Y:S01]  /*3a20*/  LEA R14, R14, UR8, 0x9 ;  /* 0x000000080e0e7c11 */ /* 0x000fe2000f8e48ff */
[C---:B------:R-:W-:Y:S01]  /*3a30*/  VIADD R7, R85.reuse, 0x400 ;  /* 0x0000040055077836 */ /* 0x040fe20000000000 */
[----:B------:R-:W-:Y:S01]  /*3a40*/  SEL R3, R0, R21, !P1 ;  /* 0x0000001500037207 */ /* 0x000fe20004800000 */
[----:B------:R-:W-:Y:S01]  /*3a50*/  VIADD R0, R85, 0x490 ;  /* 0x0000049055007836 */ /* 0x000fe20000000000 */
[----:B------:R-:W-:Y:S01]  /*3a60*/  LDS R60, [R85+0x400] ;  /* 0x00040000553c7984 */ /* 0x000fe20000000800 */
[----:B------:R-:W-:Y:S01]  /*3a70*/  @P2 VIADD R0, R7, 0x70 ;  /* 0x0000007007002836 */ /* 0x000fe20000000000 */
[----:B------:R-:W-:Y:S02]  /*3a80*/  R2UR UR6, R14 ;  /* 0x000000000e0672ca */ /* 0x000fe400000e0000 */
[----:B------:R-:W-:Y:S01]  /*3a90*/  LDS R61, [R85+0x800] ;  /* 0x00080000553d7984 */ /* 0x000fe20000000800 */
[----:B------:R-:W-:Y:S02]  /*3aa0*/  R2UR UR7, R15 ;  /* 0x000000000f0772ca */ /* 0x000fe400000e0000 */
[----:B------:R-:W-:Y:S01]  /*3ab0*/  @!P1 VIADD R20, R21, 0x1 ;  /* 0x0000000115149836 */ /* 0x000fe20000000000 */
[----:B------:R-:W-:Y:S03]  /*3ac0*/  LDS R62, [R0] ;  /* 0x00000000003e7984 */ /* 0x000fe60000000800 */
[----:B------:R-:W-:Y:S01]  /*3ad0*/  IMAD R3, R20, 0x4, R3 ;  /* 0x0000000414037824 */ /* 0x000fe200078e0203 */
[----:B------:R-:W-:Y:S03]  /*3ae0*/  LDS R63, [R0+0x400] ;  /* 0x00040000003f7984 */ /* 0x000fe60000000800 */
[----:B------:R-:W-:Y:S01]  /*3af0*/  IMAD.SHL.U32 R11, R3, 0x40, RZ ;  /* 0x00000040030b7824 */ /* 0x000fe200078e00ff */
[----:B------:R-:W-:Y:S01]  /*3b00*/  @!PT LDS RZ, [RZ] ;  /* 0x00000000fffff984 */ /* 0x000fe20000000800 */
[----:B------:R-:W-:Y:S01]  /*3b10*/  @!PT LDS RZ, [RZ] ;  /* 0x00000000fffff984 */ /* 0x000fe20000000800 */
[----:B------:R-:W-:Y:S01]  /*3b20*/  @!PT LDS RZ, [RZ] ;  /* 0x00000000fffff984 */ /* 0x000fe20000000800 */
[----:B------:R-:W-:Y:S01]  /*3b30*/  @!PT LDS RZ, [RZ] ;  /* 0x00000000fffff984 */ /* 0x000fe20000000800 */
[----:B------:R0:W-:Y:S06]  /*3b40*/  MEMBAR.ALL.CTA ;  /* 0x0000000000007992 */ /* 0x0001ec0000008000 */
[----:B0-----:R-:W0:Y:S01]  /*3b50*/  FENCE.VIEW.ASYNC.S ;  /* 0x00000000000073c6 */ /* 0x001e220000000000 */
[----:B------:R-:W-:-:S02]  /*3b60*/  IMAD.IADD R3, R81, 0x1, R86 ;  /* 0x0000000151037824 */ /* 0x000fc400078e0256 */
[----:B------:R-:W-:Y:S02]  /*3b70*/  IMAD.IADD R5, R11, 0x1, R86 ;  /* 0x000000010b057824 */ /* 0x000fe400078e0256 */
[C-C-:B------:R-:W-:Y:S01]  /*3b80*/  IMAD R4, R3.reuse, 0x4, R80.reuse ;  /* 0x0000000403047824 */ /* 0x140fe200078e0250 */
[----:B------:R-:W-:Y:S01]  /*3b90*/  LEA R12, R3, UR46, 0x2 ;  /* 0x0000002e030c7c11 */ /* 0x000fe2000f8e10ff */
[C---:B------:R-:W-:Y:S01]  /*3ba0*/  IMAD R6, R5.reuse, 0x4, R80 ;  /* 0x0000000405067824 */ /* 0x040fe200078e0250 */
[----:B------:R-:W-:Y:S01]  /*3bb0*/  LEA R10, R5, UR46, 0x2 ;  /* 0x0000002e050a7c11 */ /* 0x000fe2000f8e10ff */
[C---:B------:R-:W-:Y:S02]  /*3bc0*/  IMAD.IADD R4, R79.reuse, 0x1, R4 ;  /* 0x000000014f047824 */ /* 0x040fe400078e0204 */
[----:B------:R-:W-:Y:S02]  /*3bd0*/  IMAD.IADD R79, R79, 0x1, R6 ;  /* 0x000000014f4f7824 */ /* 0x000fe400078e0206 */
[----:B------:R-:W-:-:S02]  /*3be0*/  IMAD.IADD R81, R81, 0x1, R84 ;  /* 0x0000000151517824 */ /* 0x000fc400078e0254 */
[----:B------:R-:W-:Y:S02]  /*3bf0*/  IMAD.IADD R11, R11, 0x1, R84 ;  /* 0x000000010b0b7824 */ /* 0x000fe400078e0254 */
[C-C-:B------:R-:W-:Y:S01]  /*3c00*/  IMAD R9, R81.reuse, 0x4, R80.reuse ;  /* 0x0000000451097824 */ /* 0x140fe200078e0250 */
[----:B------:R-:W-:Y:S01]  /*3c10*/  LEA R20, R81, UR46, 0x2 ;  /* 0x0000002e51147c11 */ /* 0x000fe2000f8e10ff */
[C---:B------:R-:W-:Y:S02]  /*3c20*/  IMAD R13, R11.reuse, 0x4, R80 ;  /* 0x000000040b0d7824 */ /* 0x040fe400078e0250 */
[C---:B------:R-:W-:Y:S02]  /*3c30*/  IMAD.IADD R8, R78.reuse, 0x1, R9 ;  /* 0x000000014e087824 */ /* 0x040fe400078e0209 */
[----:B------:R-:W-:Y:S01]  /*3c40*/  IMAD.IADD R78, R78, 0x1, R13 ;  /* 0x000000014e4e7824 */ /* 0x000fe200078e020d */
[----:B0-----:R-:W-:Y:S01]  /*3c50*/  BAR.SYNC.DEFER_BLOCKING 0x2, 0x80 ;  /* 0x0082000000007b1d */ /* 0x001fe20000010000 */
[----:B------:R-:W-:-:S05]  /*3c60*/  LEA R13, R11, UR46, 0x2 ;  /* 0x0000002e0b0d7c11 */ /* 0x000fca000f8e10ff */
[----:B------:R-:W0:Y:S04]  /*3c70*/  LDS R3, [R12+0x1c300] ;  /* 0x01c300000c037984 */ /* 0x000e280000000800 */
[----:B------:R-:W1:Y:S04]  /*3c80*/  LDS R5, [R4] ;  /* 0x0000000004057984 */ /* 0x000e680000000800 */
[----:B------:R-:W2:Y:S04]  /*3c90*/  LDS R6, [R10+0x1c300] ;  /* 0x01c300000a067984 */ /* 0x000ea80000000800 */
[----:B------:R-:W3:Y:S01]  /*3ca0*/  LDS R7, [R79] ;  /* 0x000000004f077984 */ /* 0x000ee20000000800 */
[----:B------:R-:W-:-:S03]  /*3cb0*/  NOP ;  /* 0x0000000000007918 */ /* 0x000fc60000000000 */
[----:B0-----:R-:W-:Y:S04]  /*3cc0*/  STS [R20+0x1c300], R3 ;  /* 0x01c3000314007388 */ /* 0x001fe80000000800 */
[----:B-1----:R0:W-:Y:S04]  /*3cd0*/  STS [R8], R5 ;  /* 0x0000000508007388 */ /* 0x0021e80000000800 */
[----:B--2---:R-:W-:Y:S04]  /*3ce0*/  STS [R13+0x1c300], R6 ;  /* 0x01c300060d007388 */ /* 0x004fe80000000800 */
[----:B---3--:R-:W-:Y:S01]  /*3cf0*/  STS [R78], R7 ;  /* 0x000000074e007388 */ /* 0x008fe20000000800 */
[----:B0-----:R-:W-:-:S03]  /*3d00*/  IMAD.MOV.U32 R5, RZ, RZ, -0x3fffffc0 ;  /* 0xc0000040ff057424 */ /* 0x001fc600078e00ff */
[----:B------:R-:W0:Y:S04]  /*3d10*/  LDS R9, [R12+0x1d300] ;  /* 0x01d300000c097984 */ /* 0x000e280000000800 */
[----:B------:R1:W2:Y:S04]  /*3d20*/  LDS R11, [R4+0x1000] ;  /* 0x00100000040b7984 */ /* 0x0002a80000000800 */
[----:B------:R-:W3:Y:S04]  /*3d30*/  LDS R10, [R10+0x1d300] ;  /* 0x01d300000a0a7984 */ /* 0x000ee80000000800 */
[----:B------:R-:W4:Y:S01]  /*3d40*/  LDS R79, [R79+0x1000] ;  /* 0x001000004f4f7984 */ /* 0x000f220000000800 */
[----:B------:R-:W-:Y:S01]  /*3d50*/  NOP ;  /* 0x0000000000007918 */ /* 0x000fe20000000000 */
[----:B-1----:R-:W-:-:S02]  /*3d60*/  VIADD R4, R14, 0x10 ;  /* 0x000000100e047836 */ /* 0x002fc40000000000 */
[----:B0-----:R0:W-:Y:S04]  /*3d70*/  STS [R20+0x1d300], R9 ;  /* 0x01d3000914007388 */ /* 0x0011e80000000800 */
[----:B--2---:R0:W-:Y:S04]  /*3d80*/  STS [R8+0x1000], R11 ;  /* 0x0010000b08007388 */ /* 0x0041e80000000800 */
[----:B---3--:R0:W-:Y:S04]  /*3d90*/  STS [R13+0x1d300], R10 ;  /* 0x01d3000a0d007388 */ /* 0x0081e80000000800 */
[----:B----4-:R0:W-:Y:S01]  /*3da0*/  STS [R78+0x1000], R79 ;  /* 0x0010004f4e007388 */ /* 0x0101e20000000800 */
[----:B------:R-:W-:-:S06]  /*3db0*/  WARPGROUP.ARRIVE ;  /* 0x00000000000079c5 */ /* 0x000fcc0000000000 */
[----:B------:R-:W-:Y:S01]  /*3dc0*/  HGMMA.64x64x8.F32.TF32 R24, R56, gdesc[UR4], R24, gsb0 ;  /* 0x04e0000438187df0 */ /* 0x000fe20008002818 */
[----:B------:R-:W-:Y:S02]  /*3dd0*/  R2UR UR6, R4 ;  /* 0x00000000040672ca */ /* 0x000fe400000e0000 */
[----:B------:R-:W-:Y:S01]  /*3de0*/  R2UR UR7, R5 ;  /* 0x00000000050772ca */ /* 0x000fe200000e0000 */
[----:B------:R-:W-:Y:S02]  /*3df0*/  WARPGROUP.DEPBAR.LE gsb0, 0x0 ;  /* 0x00008000000079c5 */ /* 0x000fe40000010000 */
[----:B------:R0:W1:Y:S04]  /*3e00*/  LDS R56, [R85+0x500] ;  /* 0x0005000055387984 */ /* 0x0000680000000800 */
[----:B------:R0:W2:Y:S04]  /*3e10*/  LDS R57, [R85+0x900] ;  /* 0x0009000055397984 */ /* 0x0000a80000000800 */
[----:B------:R0:W3:Y:S04]  /*3e20*/  LDS R58, [R0+0x100] ;  /* 0x00010000003a7984 */ /* 0x0000e80000000800 */
[----:B------:R0:W4:Y:S01]  /*3e30*/  LDS R59, [R0+0x500] ;  /* 0x00050000003b7984 */ /* 0x0001220000000800 */
[----:B------:R-:W-:Y:S01]  /*3e40*/  @!PT LDS RZ, [RZ] ;  /* 0x00000000fffff984 */ /* 0x000fe20000000800 */
[----:B------:R-:W-:Y:S01]  /*3e50*/  @!PT LDS RZ, [RZ] ;  /* 0x00000000fffff984 */ /* 0x000fe20000000800 */
[----:B------:R-:W-:Y:S01]  /*3e60*/  @!PT LDS RZ, [RZ] ;  /* 0x00000000fffff984 */ /* 0x000fe20000000800 */
[----:B------:R-:W-:Y:S01]  /*3e70*/  @!PT LDS RZ, [RZ] ;  /* 0x00000000fffff984 */ /* 0x000fe20000000800 */
[----:B------:R0:W-:Y:S06]  /*3e80*/  MEMBAR.ALL.CTA ;  /* 0x0000000000007992 */ /* 0x0001ec0000008000 */
[----:B0-----:R-:W0:Y:S02]  /*3e90*/  FENCE.VIEW.ASYNC.S ;  /* 0x00000000000073c6 */ /* 0x001e240000000000 */
[----:B0-----:R-:W-:Y:S06]  /*3ea0*/  BAR.SYNC.DEFER_BLOCKING 0x2, 0x80 ;  /* 0x0082000000007b1d */ /* 0x001fec0000010000 */
[----:B------:R-:W-:-:S06]  /*3eb0*/  WARPGROUP.ARRIVE ;  /* 0x00000000000079c5 */ /* 0x000fcc0000000000 */
[----:B------:R-:W-:Y:S03]  /*3ec0*/  HGMMA.64x64x8.F32.TF32 R24, R60, gdesc[UR4], R24, gsb0 ;  /* 0x04e000043c187df0 */ /* 0x000fe60008002818 */
[----:B------:R-:W-:Y:S02]  /*3ed0*/  WARPGROUP.DEPBAR.LE gsb0, 0x0 ;  /* 0x00008000000079c5 */ /* 0x000fe40000010000 */
[----:B------:R-:W-:Y:S05]  /*3ee0*/  @!P0 BRA `(.L_x_41) ;  /* 0x0000000000048947 */ /* 0x000fea0003800000 */
[----:B------:R-:W-:Y:S01]  /*3ef0*/  BPT.TRAP 0x1 ;  /* 0x000000040000795c */ /* 0x000fe20000300000 */
.L_x_41:
        /* <DEDUP_REMOVED lines=8> */
.L_x_42:
[C---:B------:R-:W-:Y:S01]  /*3f80*/  VIADD R4, R14.reuse, 0x20 ;  /* 0x000000200e047836 */ /* 0x040fe20000000000 */
[----:B-1234-:R-:W-:Y:S01]  /*3f90*/  WARPGROUP.ARRIVE ;  /* 0x00000000000079c5 */ /* 0x01efe20000000000 */
[----:B------:R-:W-:Y:S02]  /*3fa0*/  IMAD.MOV.U32 R5, RZ, RZ, -0x3fffffc0 ;  /* 0xc0000040ff057424 */ /* 0x000fe400078e00ff */
[----:B------:R-:W-:Y:S01]  /*3fb0*/  VIADD R14, R14, 0x30 ;  /* 0x000000300e0e7836 */ /* 0x000fe20000000000 */
[----:B------:R-:W-:Y:S01]  /*3fc0*/  R2UR UR6, R4 ;  /* 0x00000000040672ca */ /* 0x000fe200000e0000 */
[----:B------:R-:W-:Y:S01]  /*3fd0*/  IMAD.MOV.U32 R15, RZ, RZ, -0x3fffffc0 ;  /* 0xc0000040ff0f7424 */ /* 0x000fe200078e00ff */
[----:B------:R-:W-:-:S13]  /*3fe0*/  R2UR UR7, R5 ;  /* 0x00000000050772ca */ /* 0x000fda00000e0000 */
[----:B------:R-:W-:Y:S01]  /*3ff0*/  HGMMA.64x64x8.F32.TF32 R24, R56, gdesc[UR4], R24, gsb0 ;  /* 0x04e0000438187df0 */ /* 0x000fe20008002818 */
[----:B------:R-:W-:Y:S02]  /*4000*/  R2UR UR6, R14 ;  /* 0x000000000e0672ca */ /* 0x000fe400000e0000 */
[----:B------:R-:W-:Y:S01]  /*4010*/  R2UR UR7, R15 ;  /* 0x000000000f0772ca */ /* 0x000fe200000e0000 */
        /* <DEDUP_REMOVED lines=8> */
.L_x_27:
[----:B------:R0:W-:Y:S01]  /*40a0*/  SYNCS.ARRIVE.TRANS64.A1T0 RZ, [R73+UR48], RZ ;  /* 0x000000ff49ff79a7 */ /* 0x0001e20008100030 */
[----:B------:R-:W-:Y:S05]  /*40b0*/  @!P0 BRA `(.L_x_43) ;  /* 0x0000000000048947 */ /* 0x000fea0003800000 */
[----:B------:R-:W-:Y:S01]  /*40c0*/  BPT.TRAP 0x1 ;  /* 0x000000040000795c */ /* 0x000fe20000300000 */
.L_x_43:
[----:B------:R-:W-:Y:S02]  /*40d0*/  UIADD3 UR6, UR44, UR38, URZ ;  /* 0x000000262c067290 */ /* 0x000fe4000fffe03f */
[----:B------:R-:W-:Y:S02]  /*40e0*/  UISETP.GT.U32.AND UP0, UPT, UR40, 0x1, UPT ;  /* 0x000000012800788c */ /* 0x000fe4000bf04070 */
[----:B------:R-:W-:-:S04]  /*40f0*/  USHF.R.U32.HI UR4, URZ, 0x1, UR6 ;  /* 0x000000013f047899 */ /* 0x000fc80008011606 */
[----:B------:R-:W-:Y:S01]  /*4100*/  UIMAD.WIDE.U32 UR4, UR4, -0x6db6db6d, URZ ;  /* 0x92492493040478a5 */ /* 0x000fe2000f8e003f */
[----:B------:R-:W-:-:S03]  /*4110*/  PLOP3.LUT P0, PT, PT, PT, UP0, 0x80, 0x0 ;  /* 0x000000000000781c */ /* 0x000fc60003f0f008 */
[----:B------:R-:W-:-:S04]  /*4120*/  USHF.R.U32.HI UR4, URZ, 0x2, UR5 ;  /* 0x000000023f047899 */ /* 0x000fc80008011605 */
[----:B------:R-:W-:-:S04]  /*4130*/  UIMAD UR6, UR4, -0xe, UR6 ;  /* 0xfffffff2040678a4 */ /* 0x000fc8000f8e0206 */
[----:B------:R-:W-:-:S04]  /*4140*/  ULEA UR6, UR6, UR46, 0x3 ;  /* 0x0000002e06067291 */ /* 0x000fc8000f8e183f */
[----:B------:R-:W-:-:S04]  /*4150*/  UIADD3 UR6, UR6, 0x70, URZ ;  /* 0x0000007006067890 */ /* 0x000fc8000fffe03f */
[----:B------:R-:W-:-:S09]  /*4160*/  UPRMT UR6, URZ, 0x654, UR6 ;  /* 0x000006543f067896 */ /* 0x000fd20008000006 */
[----:B------:R-:W-:Y:S01]  /*4170*/  SYNCS.ARRIVE.TRANS64.RED.A1T0 RZ, [UR6], RZ ;  /* 0x000000ffffff79a7 */ /* 0x000fe20008100406 */
[----:B------:R-:W-:Y:S05]  /*4180*/  @P0 BRA `(.L_x_44) ;  /* 0x0000000000040947 */ /* 0x000fea0003800000 */
[----:B------:R-:W-:Y:S01]  /*4190*/  BPT.TRAP 0x1 ;  /* 0x000000040000795c */ /* 0x000fe20000300000 */
.L_x_44:
[----:B------:R-:W-:Y:S01]  /*41a0*/  SHF.L.U32 R0, R82, 0x1f, RZ ;  /* 0x0000001f52007819 */ /* 0x000fe200000006ff */
[----:B------:R-:W-:Y:S01]  /*41b0*/  UIADD3 UR38, UR47, UR38, URZ ;  /* 0x000000262f267290 */ /* 0x000fe2000fffe03f */
[----:B------:R-:W1:Y:S01]  /*41c0*/  LDC R7, c[0x0][0x288] ;  /* 0x0000a200ff077b82 */ /* 0x000e620000000800 */
[----:B------:R-:W-:Y:S01]  /*41d0*/  UISETP.GE.U32.AND UP1, UPT, UR47, 0xe, UPT ;  /* 0x0000000e2f00788c */ /* 0x000fe2000bf26070 */
[----:B------:R-:W-:Y:S01]  /*41e0*/  IMAD.SHL.U32 R8, R68, 0x2, RZ ;  /* 0x0000000244087824 */ /* 0x000fe200078e00ff */
[----:B------:R-:W-:Y:S02]  /*41f0*/  UISETP.GT.U32.AND UP0, UPT, UR38, 0xd, UPT ;  /* 0x0000000d2600788c */ /* 0x000fe4000bf04070 */
[----:B------:R-:W-:Y:S02]  /*4200*/  USHF.R.U32.HI UR4, URZ, 0x1, UR38 ;  /* 0x000000013f047899 */ /* 0x000fe40008011626 */
[----:B------:R-:W-:Y:S01]  /*4210*/  UISETP.LT.U32.AND UP0, UPT, UR47, 0xe, UP0 ;  /* 0x0000000e2f00788c */ /* 0x000fe20008701070 */
[----:B------:R-:W2:Y:S01]  /*4220*/  SYNCS.PHASECHK.TRANS64.TRYWAIT P0, [R77+UR45+0x10], R0 ;  /* 0x000010004d0075a7 */ /* 0x000ea2000800016d */
[----:B------:R-:W-:Y:S01]  /*4230*/  UIMAD.WIDE.U32 UR4, UR4, -0x6db6db6d, URZ ;  /* 0x92492493040478a5 */ /* 0x000fe2000f8e003f */
[----:B------:R-:W-:Y:S01]  /*4240*/  SHF.R.S32.HI R9, RZ, 0x1f, R8 ;  /* 0x0000001fff097819 */ /* 0x000fe20000011408 */
[----:B------:R-:W-:-:S02]  /*4250*/  USEL UR6, URZ, 0x1, !UP0 ;  /* 0x000000013f067887 */ /* 0x000fc4000c000000 */
[----:B------:R-:W-:Y:S02]  /*4260*/  USHF.R.U32.HI UR4, URZ, 0x2, UR5 ;  /* 0x000000023f047899 */ /* 0x000fe40008011605 */
[----:B------:R-:W-:Y:S02]  /*4270*/  ULOP3.LUT UR39, UR39, UR6, URZ, 0x3c, !UPT ;  /* 0x0000000627277292 */ /* 0x000fe4000f8e3c3f */
[----:B------:R-:W-:Y:S02]  /*4280*/  UIMAD UR38, UR4, -0xe, UR38 ;  /* 0xfffffff2042678a4 */ /* 0x000fe4000f8e0226 */
[----:B------:R-:W-:Y:S01]  /*4290*/  @UP1 ULOP3.LUT UR39, UR39, 0x1, UR4, 0x78, !UPT ;  /* 0x0000000127271892 */ /* 0x000fe2000f8e7804 */
[----:B-12---:R-:W-:Y:S11]  /*42a0*/  @!P0 BRA `(.L_x_45) ;  /* 0x0000004800f08947 */ /* 0x006ff60003800000 */
.L_x_157:
[----:B-1----:R-:W-:Y:S01]  /*42b0*/  IMAD.SHL.U32 R0, R22, 0x40, RZ ;  /* 0x0000004016007824 */ /* 0x002fe200078e00ff */
[----:B------:R-:W-:Y:S01]  /*42c0*/  ULDC UR6, c[0x0][0x284] ;  /* 0x0000a10000067ab9 */ /* 0x000fe20000000800 */
[----:B------:R-:W-:Y:S01]  /*42d0*/  IMAD.SHL.U32 R14, R18, 0x40, RZ ;  /* 0x00000040120e7824 */ /* 0x000fe200078e00ff */
[----:B------:R-:W-:Y:S01]  /*42e0*/  SHF.R.S32.HI R11, RZ, 0x1f, R19 ;  /* 0x0000001fff0b7819 */ /* 0x000fe20000011413 */
[----:B------:R-:W-:Y:S01]  /*42f0*/  ULDC.64 UR4, c[0x0][0x5d0] ;  /* 0x0001740000047ab9 */ /* 0x000fe20000000a00 */
[----:B------:R-:W-:Y:S01]  /*4300*/  ISETP.GE.AND P0, PT, R0, UR6, PT ;  /* 0x0000000600007c0c */ /* 0x000fe2000bf06270 */
[----:B------:R-:W-:Y:S01]  /*4310*/  IMAD.WIDE.U32 R4, R19, UR4, R8 ;  /* 0x0000000413047c25 */ /* 0x000fe2000f8e0008 */
[----:B------:R-:W-:Y:S02]  /*4320*/  SHF.R.S32.HI R15, RZ, 0x1f, R14 ;  /* 0x0000001fff0f7819 */ /* 0x000fe4000001140e */
[C---:B------:R-:W-:Y:S01]  /*4330*/  ISETP.GE.OR P0, PT, R14.reuse, R7, P0 ;  /* 0x000000070e00720c */ /* 0x040fe20000706670 */
[----:B------:R-:W-:Y:S01]  /*4340*/  IMAD R6, R11, UR4, RZ ;  /* 0x000000040b067c24 */ /* 0x000fe2000f8e02ff */
[----:B------:R-:W-:-:S03]  /*4350*/  IADD3 R4, P1, R14, R4, RZ ;  /* 0x000000040e047210 */ /* 0x000fc60007f3e0ff */
[----:B------:R-:W-:-:S05]  /*4360*/  IMAD R3, R19, UR5, R6 ;  /* 0x0000000513037c24 */ /* 0x000fca000f8e0206 */
[----:B------:R-:W-:-:S03]  /*4370*/  IADD3.X R5, R15, R5, R3, P1, !PT ;  /* 0x000000050f057210 */ /* 0x000fc60000ffe403 */
[----:B------:R-:W-:Y:S05]  /*4380*/  @P0 BRA `(.L_x_46) ;  /* 0x0000002000680947 */ /* 0x000fea0003800000 */
[----:B------:R-:W1:Y:S01]  /*4390*/  LDC.64 R60, c[0x0][0x5c8] ;  /* 0x00017200ff3c7b82 */ /* 0x000e620000000a00 */
[----:B-----5:R-:W-:Y:S01]  /*43a0*/  FSETP.NEU.AND P0, PT, R65, RZ, PT ;  /* 0x000000ff4100720b */ /* 0x020fe20003f0d000 */
[----:B------:R-:W-:Y:S01]  /*43b0*/  IMAD R3, R68, -0x2, R7 ;  /* 0xfffffffe44037824 */ /* 0x000fe200078e0207 */
[----:B------:R-:W-:Y:S01]  /*43c0*/  BSSY B0, `(.L_x_46) ;  /* 0x0000216000007945 */ /* 0x000fe20003800000 */
[----:B------:R-:W-:-:S04]  /*43d0*/  IMAD.WIDE R22, R22, 0x40, R66 ;  /* 0x0000004016167825 */ /* 0x000fc800078e0242 */
[----:B------:R-:W-:Y:S02]  /*43e0*/  IMAD.IADD R3, R3, 0x1, -R14 ;  /* 0x0000000103037824 */ /* 0x000fe400078e0a0e */
[----:B------:R-:W-:-:S03]  /*43f0*/  IMAD.IADD R0, R75, 0x1, -R0 ;  /* 0x000000014b007824 */ /* 0x000fc600078e0a00 */
[----:B------:R-:W-:-:S04]  /*4400*/  ISETP.GT.AND P3, PT, R3, RZ, PT ;  /* 0x000000ff0300720c */ /* 0x000fc80003f64270 */
[----:B------:R-:W-:Y:S01]  /*4410*/  ISETP.GT.AND P2, PT, R0, RZ, P3 ;  /* 0x000000ff0000720c */ /* 0x000fe20001f44270 */
[-C--:B-1----:R-:W-:Y:S02]  /*4420*/  IMAD R6, R23, R60.reuse, RZ ;  /* 0x0000003c17067224 */ /* 0x082fe400078e02ff */
[----:B------:R-:W-:-:S04]  /*4430*/  IMAD.WIDE.U32 R56, R22, R60, R4 ;  /* 0x0000003c16387225 */ /* 0x000fc800078e0004 */
[----:B------:R-:W-:-:S04]  /*4440*/  IMAD R5, R22, R61, R6 ;  /* 0x0000003d16057224 */ /* 0x000fc800078e0206 */
[----:B------:R-:W-:Y:S01]  /*4450*/  IMAD.IADD R7, R57, 0x1, R5 ;  /* 0x0000000139077824 */ /* 0x000fe200078e0205 */
[----:B------:R-:W-:Y:S06]  /*4460*/  @!P0 BRA `(.L_x_47) ;  /* 0x0000001400d48947 */ /* 0x000fec0003800000 */
[----:B------:R-:W1:Y:S01]  /*4470*/  LDC.64 R58, c[0x0][0x5b8] ;  /* 0x00016e00ff3a7b82 */ /* 0x000e620000000a00 */
[----:B------:R-:W-:-:S07]  /*4480*/  ULDC.64 UR4, c[0x0][0x5c0] ;  /* 0x0001700000047ab9 */ /* 0x000fce0000000a00 */
[----:B------:R-:W2:Y:S08]  /*4490*/  LDC.64 R62, c[0x0][0x5b0] ;  /* 0x00016c00ff3e7b82 */ /* 0x000eb00000000a00 */
[----:B------:R-:W3:Y:S01]  /*44a0*/  LDC.64 R78, c[0x0][0x5a8] ;  /* 0x00016a00ff4e7b82 */ /* 0x000ee20000000a00 */
[-C--:B-1----:R-:W-:Y:S02]  /*44b0*/  IMAD R6, R11, R58.reuse, RZ ;  /* 0x0000003a0b067224 */ /* 0x082fe400078e02ff */
[----:B------:R-:W-:-:S04]  /*44c0*/  IMAD.WIDE.U32 R4, R19, R58, R8 ;  /* 0x0000003a13047225 */ /* 0x000fc800078e0008 */
[----:B------:R-:W-:Y:S01]  /*44d0*/  IMAD R57, R19, R59, R6 ;  /* 0x0000003b13397224 */ /* 0x000fe200078e0206 */
[----:B------:R-:W-:Y:S01]  /*44e0*/  IADD3 R10, P0, R14, R4, RZ ;  /* 0x000000040e0a7210 */ /* 0x000fe20007f1e0ff */
[----:B--2---:R-:W-:-:S03]  /*44f0*/  IMAD R4, R23, R62, RZ ;  /* 0x0000003e17047224 */ /* 0x004fc600078e02ff */
[----:B------:R-:W-:Y:S01]  /*4500*/  IADD3.X R11, R15, R5, R57, P0, !PT ;  /* 0x000000050f0b7210 */ /* 0x000fe200007fe439 */
[C---:B------:R-:W-:Y:S02]  /*4510*/  IMAD R59, R22.reuse, R63, R4 ;  /* 0x0000003f163b7224 */ /* 0x040fe400078e0204 */
[----:B------:R-:W-:-:S04]  /*4520*/  IMAD.WIDE.U32 R4, R22, R62, R10 ;  /* 0x0000003e16047225 */ /* 0x000fc800078e000a */
[----:B------:R-:W-:Y:S01]  /*4530*/  IMAD.IADD R5, R5, 0x1, R59 ;  /* 0x0000000105057824 */ /* 0x000fe200078e023b */
[----:B---3--:R-:W-:-:S04]  /*4540*/  LEA R12, P0, R4, R78, 0x2 ;  /* 0x0000004e040c7211 */ /* 0x008fc800078010ff */
[----:B------:R-:W-:-:S05]  /*4550*/  LEA.HI.X R13, R4, R79, R5, 0x2, P0 ;  /* 0x0000004f040d7211 */ /* 0x000fca00000f1405 */
[----:B------:R1:W2:Y:S01]  /*4560*/  @P2 LDG.E.LTC128B R18, desc[UR50][R12.64] ;  /* 0x000000320c122981 */ /* 0x0002a2000c1e1920 */
[----:B------:R-:W-:Y:S01]  /*4570*/  IMAD.WIDE.U32 R4, R22, R62, R14 ;  /* 0x0000003e16047225 */ /* 0x000fe200078e000e */
[----:B------:R-:W-:Y:S01]  /*4580*/  LEA R6, P1, R56, UR4, 0x2 ;  /* 0x0000000438067c11 */ /* 0x000fe2000f8210ff */
[----:B------:R-:W-:Y:S01]  /*4590*/  BSSY B1, `(.L_x_48) ;  /* 0x0000014000017945 */ /* 0x000fe20003800000 */
[----:B------:R-:W-:Y:S02]  /*45a0*/  IADD3 R20, P0, R8, R4, RZ ;  /* 0x0000000408147210 */ /* 0x000fe40007f1e0ff */
[----:B------:R-:W-:Y:S02]  /*45b0*/  LEA.HI.X R7, R56, UR5, R7, 0x2, P1 ;  /* 0x0000000538077c11 */ /* 0x000fe400088f1407 */
[----:B------:R-:W-:Y:S01]  /*45c0*/  IADD3.X R21, R9, R59, R5, P0, !PT ;  /* 0x0000003b09157210 */ /* 0x000fe200007fe405 */
[----:B-1----:R-:W-:Y:S01]  /*45d0*/  IMAD.SHL.U32 R12, R62, 0x8, RZ ;  /* 0x000000083e0c7824 */ /* 0x002fe200078e00ff */
[----:B------:R-:W-:-:S02]  /*45e0*/  ISETP.GT.AND P0, PT, R3, 0x1, PT ;  /* 0x000000010300780c */ /* 0x000fc40003f04270 */
[----:B------:R-:W-:Y:S01]  /*45f0*/  SHF.L.U64.HI R13, R62, 0x3, R63 ;  /* 0x000000033e0d7819 */ /* 0x000fe2000001023f */
[----:B------:R-:W-:Y:S01]  /*4600*/  IMAD.WIDE.U32 R20, R19, R58, R20 ;  /* 0x0000003a13147225 */ /* 0x000fe200078e0014 */
[----:B------:R-:W-:-:S03]  /*4610*/  ISETP.GT.AND P1, PT, R0, RZ, P0 ;  /* 0x000000ff0000720c */ /* 0x000fc60000724270 */
[----:B------:R-:W-:Y:S01]  /*4620*/  IMAD.WIDE.U32 R22, R22, R62, R12 ;  /* 0x0000003e16167225 */ /* 0x000fe200078e000c */
[----:B--2---:R-:W-:-:S05]  /*4630*/  LOP3.LUT R4, R18, 0xffffe000, RZ, 0xc0, !PT ;  /* 0xffffe00012047812 */ /* 0x004fca00078ec0ff */
[----:B------:R-:W-:Y:S01]  /*4640*/  FMUL R5, R4, R65 ;  /* 0x0000004104057220 */ /* 0x000fe20000400000 */
[----:B------:R-:W-:-:S03]  /*4650*/  LEA R4, P4, R20, R78, 0x2 ;  /* 0x0000004e14047211 */ /* 0x000fc600078810ff */
[----:B------:R-:W-:Y:S01]  /*4660*/  FFMA R77, R24, R64, R5 ;  /* 0x00000040184d7223 */ /* 0x000fe20000000005 */
[----:B------:R-:W-:-:S04]  /*4670*/  IMAD.IADD R5, R57, 0x1, R21 ;  /* 0x0000000139057824 */ /* 0x000fc800078e0215 */
[----:B------:R-:W-:Y:S02]  /*4680*/  F2FP.TF32.F32.PACK_B R77, R77 ;  /* 0x0000004dff4d723e */ /* 0x000fe400024050ff */
[----:B------:R-:W-:-:S03]  /*4690*/  LEA.HI.X R5, R20, R79, R5, 0x2, P4 ;  /* 0x0000004f14057211 */ /* 0x000fc600020f1405 */
[----:B------:R1:W-:Y:S01]  /*46a0*/  @P2 STG.E desc[UR50][R6.64], R77 ;  /* 0x0000004d06002986 */ /* 0x0003e2000c101932 */
[----:B------:R-:W-:Y:S05]  /*46b0*/  @!P1 BRA `(.L_x_49) ;  /* 0x0000000000049947 */ /* 0x000fea0003800000 */
[----:B------:R2:W5:Y:S02]  /*46c0*/  LDG.E.LTC128B R18, desc[UR50][R4.64+0x4] ;  /* 0x0000043204127981 */ /* 0x000564000c1e1920 */
.L_x_49:
[----:B------:R-:W-:Y:S05]  /*46d0*/  BSYNC B1 ;  /* 0x0000000000017941 */ /* 0x000fea0003800000 */
.L_x_48:
[----:B-----5:R-:W-:Y:S01]  /*46e0*/  LOP3.LUT R12, R18, 0xffffe000, RZ, 0xc0, !PT ;  /* 0xffffe000120c7812 */ /* 0x020fe200078ec0ff */
[----:B------:R-:W-:Y:S01]  /*46f0*/  IMAD.IADD R59, R59, 0x1, R23 ;  /* 0x000000013b3b7824 */ /* 0x000fe200078e0217 */
[----:B------:R-:W-:Y:S02]  /*4700*/  IADD3 R10, P2, R10, R22, RZ ;  /* 0x000000160a0a7210 */ /* 0x000fe40007f5e0ff */
[----:B------:R-:W-:Y:S01]  /*4710*/  ISETP.GT.AND P3, PT, R0, 0x8, P3 ;  /* 0x000000080000780c */ /* 0x000fe20001f64270 */
[----:B------:R-:W-:Y:S02]  /*4720*/  FMUL R12, R12, R65 ;  /* 0x000000410c0c7220 */ /* 0x000fe40000400000 */
[----:B------:R-:W-:Y:S02]  /*4730*/  IMAD.X R11, R59, 0x1, R11, P2 ;  /* 0x000000013b0b7824 */ /* 0x000fe400010e060b */
[----:B------:R-:W-:Y:S01]  /*4740*/  FFMA R25, R25, R64, R12 ;  /* 0x0000004019197223 */ /* 0x000fe2000000000c */
[----:B------:R-:W-:-:S04]  /*4750*/  LEA R12, P2, R10, R78, 0x2 ;  /* 0x0000004e0a0c7211 */ /* 0x000fc800078410ff */
[----:B------:R-:W-:Y:S02]  /*4760*/  F2FP.TF32.F32.PACK_B R25, R25 ;  /* 0x00000019ff19723e */ /* 0x000fe400024050ff */
[----:B------:R-:W-:-:S03]  /*4770*/  LEA.HI.X R13, R10, R79, R11, 0x2, P2 ;  /* 0x0000004f0a0d7211 */ /* 0x000fc600010f140b */
[----:B------:R3:W-:Y:S04]  /*4780*/  @P1 STG.E desc[UR50][R6.64+0x4], R25 ;  /* 0x0000041906001986 */ /* 0x0007e8000c101932 */
[----:B------:R-:W4:Y:S01]  /*4790*/  @P3 LDG.E.LTC128B R18, desc[UR50][R12.64] ;  /* 0x000000320c123981 */ /* 0x000f22000c1e1920 */
[----:B------:R-:W-:Y:S01]  /*47a0*/  IADD3 R14, P1, P2, R8, R22, R14 ;  /* 0x00000016080e7210 */ /* 0x000fe20007a3e00e */
[----:B------:R-:W-:Y:S01]  /*47b0*/  BSSY B1, `(.L_x_50) ;  /* 0x0000011000017945 */ /* 0x000fe20003800000 */
[C---:B------:R-:W-:Y:S02]  /*47c0*/  SHF.L.U64.HI R11, R60.reuse, 0x5, R61 ;  /* 0x000000053c0b7819 */ /* 0x040fe4000001023d */
[----:B------:R-:W-:Y:S02]  /*47d0*/  IADD3.X R15, R9, R59, R15, P1, P2 ;  /* 0x0000003b090f7210 */ /* 0x000fe40000fe440f */
[----:B------:R-:W-:-:S02]  /*47e0*/  LEA R10, P1, R60, R6, 0x5 ;  /* 0x000000063c0a7211 */ /* 0x000fc400078228ff */
[----:B------:R-:W-:Y:S01]  /*47f0*/  ISETP.GT.AND P0, PT, R0, 0x8, P0 ;  /* 0x000000080000780c */ /* 0x000fe20000704270 */
[----:B------:R-:W-:-:S04]  /*4800*/  IMAD.WIDE.U32 R14, R19, R58, R14 ;  /* 0x0000003a130e7225 */ /* 0x000fc800078e000e */
[----:B------:R-:W-:Y:S01]  /*4810*/  IMAD.X R11, R11, 0x1, R7, P1 ;  /* 0x000000010b0b7824 */ /* 0x000fe200008e0607 */
[----:B----4-:R-:W-:-:S05]  /*4820*/  LOP3.LUT R8, R18, 0xffffe000, RZ, 0xc0, !PT ;  /* 0xffffe00012087812 */ /* 0x010fca00078ec0ff */
        /* <DEDUP_REMOVED lines=9> */
.L_x_51:
[----:B------:R-:W-:Y:S05]  /*48c0*/  BSYNC B1 ;  /* 0x0000000000017941 */ /* 0x000fea0003800000 */
.L_x_50:
[----:B-----5:R-:W-:Y:S01]  /*48d0*/  LOP3.LUT R12, R18, 0xffffe000, RZ, 0xc0, !PT ;  /* 0xffffe000120c7812 */ /* 0x020fe200078ec0ff */
[----:B------:R-:W-:Y:S01]  /*48e0*/  BSSY B1, `(.L_x_52) ;  /* 0x0000009000017945 */ /* 0x000fe20003800000 */
[----:B------:R-:W-:-:S03]  /*48f0*/  ISETP.GT.AND P1, PT, R3, 0x8, PT ;  /* 0x000000080300780c */ /* 0x000fc60003f24270 */
[----:B------:R-:W-:Y:S01]  /*4900*/  FMUL R12, R12, R65 ;  /* 0x000000410c0c7220 */ /* 0x000fe20000400000 */
[----:B------:R-:W-:-:S03]  /*4910*/  ISETP.GT.AND P2, PT, R0, RZ, P1 ;  /* 0x000000ff0000720c */ /* 0x000fc60000f44270 */
[----:B------:R-:W-:-:S05]  /*4920*/  FFMA R27, R27, R64, R12 ;  /* 0x000000401b1b7223 */ /* 0x000fca000000000c */
[----:B------:R-:W-:-:S05]  /*4930*/  F2FP.TF32.F32.PACK_B R27, R27 ;  /* 0x0000001bff1b723e */ /* 0x000fca00024050ff */
[----:B------:R0:W-:Y:S01]  /*4940*/  @P0 STG.E desc[UR50][R10.64+0x4], R27 ;  /* 0x0000041b0a000986 */ /* 0x0001e2000c101932 */
[----:B------:R-:W-:Y:S05]  /*4950*/  @!P2 BRA `(.L_x_53) ;  /* 0x000000000004a947 */ /* 0x000fea0003800000 */
[----:B------:R0:W5:Y:S02]  /*4960*/  LDG.E.LTC128B R18, desc[UR50][R4.64+0x20] ;  /* 0x0000203204127981 */ /* 0x000164000c1e1920 */
.L_x_53:
[----:B------:R-:W-:Y:S05]  /*4970*/  BSYNC B1 ;  /* 0x0000000000017941 */ /* 0x000fea0003800000 */
.L_x_52:
        /* <DEDUP_REMOVED lines=10> */
.L_x_55:
[----:B------:R-:W-:Y:S05]  /*4a20*/  BSYNC B1 ;  /* 0x0000000000017941 */ /* 0x000fea0003800000 */
.L_x_54:
[----:B-----5:R-:W-:Y:S01]  /*4a30*/  LOP3.LUT R12, R18, 0xffffe000, RZ, 0xc0, !PT ;  /* 0xffffe000120c7812 */ /* 0x020fe200078ec0ff */
[----:B------:R-:W-:Y:S01]  /*4a40*/  BSSY B1, `(.L_x_56) ;  /* 0x0000008000017945 */ /* 0x000fe20003800000 */
[----:B------:R-:W-:-:S03]  /*4a50*/  ISETP.GT.AND P1, PT, R0, 0x8, P1 ;  /* 0x000000080000780c */ /* 0x000fc60000f24270 */
[----:B------:R-:W-:-:S04]  /*4a60*/  FMUL R12, R12, R65 ;  /* 0x000000410c0c7220 */ /* 0x000fc80000400000 */
[----:B------:R-:W-:-:S05]  /*4a70*/  FFMA R29, R29, R64, R12 ;  /* 0x000000401d1d7223 */ /* 0x000fca000000000c */
[----:B------:R-:W-:-:S05]  /*4a80*/  F2FP.TF32.F32.PACK_B R29, R29 ;  /* 0x0000001dff1d723e */ /* 0x000fca00024050ff */
[----:B------:R0:W-:Y:S01]  /*4a90*/  @P3 STG.E desc[UR50][R6.64+0x24], R29 ;  /* 0x0000241d06003986 */ /* 0x0001e2000c101932 */
[----:B------:R-:W-:Y:S05]  /*4aa0*/  @!P1 BRA `(.L_x_57) ;  /* 0x0000000000049947 */ /* 0x000fea0003800000 */
[----:B------:R0:W5:Y:S02]  /*4ab0*/  LDG.E.LTC128B R18, desc[UR50][R8.64+0x20] ;  /* 0x0000203208127981 */ /* 0x000164000c1e1920 */
.L_x_57:
[----:B------:R-:W-:Y:S05]  /*4ac0*/  BSYNC B1 ;  /* 0x0000000000017941 */ /* 0x000fea0003800000 */
.L_x_56:
[----:B-----5:R-:W-:Y:S01]  /*4ad0*/  LOP3.LUT R12, R18, 0xffffe000, RZ, 0xc0, !PT ;  /* 0xffffe000120c7812 */ /* 0x020fe200078ec0ff */
[----:B------:R-:W-:Y:S01]  /*4ae0*/  BSSY B1, `(.L_x_58) ;  /* 0x0000008000017945 */ /* 0x000fe20003800000 */
[----:B------:R-:W-:-:S03]  /*4af0*/  ISETP.GT.AND P0, PT, R0, 0x8, P0 ;  /* 0x000000080000780c */ /* 0x000fc60000704270 */
[----:B0-----:R-:W-:-:S04]  /*4b00*/  FMUL R13, R12, R65 ;  /* 0x000000410c0d7220 */ /* 0x001fc80000400000 */
[----:B------:R-:W-:-:S05]  /*4b10*/  FFMA R13, R30, R64, R13 ;  /* 0x000000401e0d7223 */ /* 0x000fca000000000d */
[----:B------:R-:W-:-:S05]  /*4b20*/  F2FP.TF32.F32.PACK_B R13, R13 ;  /* 0x0000000dff0d723e */ /* 0x000fca00024050ff */
[----:B------:R0:W-:Y:S01]  /*4b30*/  @P1 STG.E desc[UR50][R10.64+0x20], R13 ;  /* 0x0000200d0a001986 */ /* 0x0001e2000c101932 */
[----:B------:R-:W-:Y:S05]  /*4b40*/  @!P0 BRA `(.L_x_59) ;  /* 0x0000000000048947 */ /* 0x000fea0003800000 */
[----:B------:R0:W5:Y:S02]  /*4b50*/  LDG.E.LTC128B R18, desc[UR50][R8.64+0x24] ;  /* 0x0000243208127981 */ /* 0x000164000c1e1920 */
.L_x_59:
[----:B------:R-:W-:Y:S05]  /*4b60*/  BSYNC B1 ;  /* 0x0000000000017941 */ /* 0x000fea0003800000 */
.L_x_58:
        /* <DEDUP_REMOVED lines=10> */
.L_x_61:
[----:B------:R-:W-:Y:S05]  /*4c10*/  BSYNC B1 ;  /* 0x0000000000017941 */ /* 0x000fea0003800000 */
.L_x_60:
[----:B-----5:R-:W-:Y:S01]  /*4c20*/  LOP3.LUT R12, R18, 0xffffe000, RZ, 0xc0, !PT ;  /* 0xffffe000120c7812 */ /* 0x020fe200078ec0ff */
[----:B------:R-:W-:Y:S01]  /*4c30*/  BSSY B1, `(.L_x_62) ;  /* 0x0000009000017945 */ /* 0x000fe20003800000 */
[----:B------:R-:W-:-:S03]  /*4c40*/  ISETP.GT.AND P0, PT, R3, 0x11, PT ;  /* 0x000000110300780c */ /* 0x000fc60003f04270 */
[----:B0-----:R-:W-:Y:S01]  /*4c50*/  FMUL R13, R12, R65 ;  /* 0x000000410c0d7220 */ /* 0x001fe20000400000 */
[----:B------:R-:W-:-:S03]  /*4c60*/  ISETP.GT.AND P3, PT, R0, RZ, P0 ;  /* 0x000000ff0000720c */ /* 0x000fc60000764270 */
[----:B------:R-:W-:-:S05]  /*4c70*/  FFMA R13, R32, R64, R13 ;  /* 0x00000040200d7223 */ /* 0x000fca000000000d */
[----:B------:R-:W-:-:S05]  /*4c80*/  F2FP.TF32.F32.PACK_B R13, R13 ;  /* 0x0000000dff0d723e */ /* 0x000fca00024050ff */
[----:B------:R0:W-:Y:S01]  /*4c90*/  @P2 STG.E desc[UR50][R6.64+0x40], R13 ;  /* 0x0000400d06002986 */ /* 0x0001e2000c101932 */
[----:B------:R-:W-:Y:S05]  /*4ca0*/  @!P3 BRA `(.L_x_63) ;  /* 0x000000000004b947 */ /* 0x000fea0003800000 */
[----:B------:R0:W5:Y:S02]  /*4cb0*/  LDG.E.LTC128B R18, desc[UR50][R4.64+0x44] ;  /* 0x0000443204127981 */ /* 0x000164000c1e1920 */
.L_x_63:
[----:B------:R-:W-:Y:S05]  /*4cc0*/  BSYNC B1 ;  /* 0x0000000000017941 */ /* 0x000fea0003800000 */
.L_x_62:
        /* <DEDUP_REMOVED lines=9> */
.L_x_65:
[----:B------:R-:W-:Y:S05]  /*4d60*/  BSYNC B1 ;  /* 0x0000000000017941 */ /* 0x000fea0003800000 */
.L_x_64:
        /* <DEDUP_REMOVED lines=9> */
.L_x_67:
[----:B------:R-:W-:Y:S05]  /*4e00*/  BSYNC B1 ;  /* 0x0000000000017941 */ /* 0x000fea0003800000 */
.L_x_66:
        /* <DEDUP_REMOVED lines=10> */
.L_x_69:
[----:B------:R-:W-:Y:S05]  /*4eb0*/  BSYNC B1 ;  /* 0x0000000000017941 */ /* 0x000fea0003800000 */
.L_x_68:
        /* <DEDUP_REMOVED lines=10> */
.L_x_71:
[----:B------:R-:W-:Y:S05]  /*4f60*/  BSYNC B1 ;  /* 0x0000000000017941 */ /* 0x000fea0003800000 */
.L_x_70:
        /* <DEDUP_REMOVED lines=9> */
.L_x_73:
[----:B------:R-:W-:Y:S05]  /*5000*/  BSYNC B1 ;  /* 0x0000000000017941 */ /* 0x000fea0003800000 */
.L_x_72:
        /* <DEDUP_REMOVED lines=9> */
.L_x_75:
[----:B------:R-:W-:Y:S05]  /*50a0*/  BSYNC B1 ;  /* 0x0000000000017941 */ /* 0x000fea0003800000 */
.L_x_74:
        /* <DEDUP_REMOVED lines=10> */
.L_x_77:
[----:B------:R-:W-:Y:S05]  /*5150*/  BSYNC B1 ;  /* 0x0000000000017941 */ /* 0x000fea0003800000 */
.L_x_76:
        /* <DEDUP_REMOVED lines=10> */
.L_x_79:
[----:B------:R-:W-:Y:S05]  /*5200*/  BSYNC B1 ;  /* 0x0000000000017941 */ /* 0x000fea0003800000 */
.L_x_78:
        /* <DEDUP_REMOVED lines=9> */
.L_x_81:
[----:B------:R-:W-:Y:S05]  /*52a0*/  BSYNC B1 ;  /* 0x0000000000017941 */ /* 0x000fea0003800000 */
.L_x_80:
        /* <DEDUP_REMOVED lines=9> */
.L_x_83:
[----:B------:R-:W-:Y:S05]  /*5340*/  BSYNC B1 ;  /* 0x0000000000017941 */ /* 0x000fea0003800000 */
.L_x_82:
        /* <DEDUP_REMOVED lines=10> */
.L_x_85:
[----:B------:R-:W-:Y:S05]  /*53f0*/  BSYNC B1 ;  /* 0x0000000000017941 */ /* 0x000fea0003800000 */
.L_x_84:
        /* <DEDUP_REMOVED lines=10> */
.L_x_87:
[----:B------:R-:W-:Y:S05]  /*54a0*/  BSYNC B1 ;  /* 0x0000000000017941 */ /* 0x000fea0003800000 */
.L_x_86:
        /* <DEDUP_REMOVED lines=9> */
.L_x_89:
[----:B------:R-:W-:Y:S05]  /*5540*/  BSYNC B1 ;  /* 0x0000000000017941 */ /* 0x000fea0003800000 */
.L_x_88:
        /* <DEDUP_REMOVED lines=9> */
.L_x_91:
[----:B------:R-:W-:Y:S05]  /*55e0*/  BSYNC B1 ;  /* 0x0000000000017941 */ /* 0x000fea0003800000 */
.L_x_90:
        /* <DEDUP_REMOVED lines=10> */
.L_x_93:
[----:B------:R-:W-:Y:S05]  /*5690*/  BSYNC B1 ;  /* 0x0000000000017941 */ /* 0x000fea0003800000 */
.L_x_92:
        /* <DEDUP_REMOVED lines=10> */
.L_x_95:
[----:B------:R-:W-:Y:S05]  /*5740*/  BSYNC B1 ;  /* 0x0000000000017941 */ /* 0x000fea0003800000 */
.L_x_94:
        /* <DEDUP_REMOVED lines=9> */
.L_x_97:
[----:B------:R-:W-:Y:S05]  /*57e0*/  BSYNC B1 ;  /* 0x0000000000017941 */ /* 0x000fea0003800000 */
.L_x_96:
        /* <DEDUP_REMOVED lines=9> */
.L_x_99:
[----:B------:R-:W-:Y:S05]  /*5880*/  BSYNC B1 ;  /* 0x0000000000017941 */ /* 0x000fea0003800000 */
.L_x_98:
        /* <DEDUP_REMOVED lines=10> */
.L_x_101:
[----:B------:R-:W-:Y:S05]  /*5930*/  BSYNC B1 ;  /* 0x0000000000017941 */ /* 0x000fea0003800000 */
.L_x_100:
        /* <DEDUP_REMOVED lines=10> */
.L_x_103:
[----:B------:R-:W-:Y:S05]  /*59e0*/  BSYNC B1 ;  /* 0x0000000000017941 */ /* 0x000fea0003800000 */
.L_x_102:
[----:B0-2--5:R-:W-:Y:S01]  /*59f0*/  LOP3.LUT R4, R18, 0xffffe000, RZ, 0xc0, !PT ;  /* 0xffffe00012047812 */ /* 0x025fe200078ec0ff */
        /* <DEDUP_REMOVED lines=8> */
.L_x_105:
[----:B------:R-:W-:Y:S05]  /*5a80*/  BSYNC B1 ;  /* 0x0000000000017941 */ /* 0x000fea0003800000 */
.L_x_104:
[----:B-----5:R-:W-:Y:S01]  /*5a90*/  LOP3.LUT R4, R18, 0xffffe000, RZ, 0xc0, !PT ;  /* 0xffffe00012047812 */ /* 0x020fe200078ec0ff */
[----:B------:R-:W-:Y:S01]  /*5aa0*/  @P1 IMAD.MOV.U32 R5, RZ, RZ, R11 ;  /* 0x000000ffff051224 */ /* 0x000fe200078e000b */
[----:B------:R-:W-:Y:S01]  /*5ab0*/  ISETP.GT.AND P0, PT, R0, 0x8, P0 ;  /* 0x000000080000780c */ /* 0x000fe20000704270 */
[----:B------:R-:W-:Y:S02]  /*5ac0*/  BSSY B1, `(.L_x_106) ;  /* 0x0000008000017945 */ /* 0x000fe40003800000 */
[----:B------:R-:W-:Y:S01]  /*5ad0*/  FMUL R3, R4, R65 ;  /* 0x0000004104037220 */ /* 0x000fe20000400000 */
[----:B------:R-:W-:-:S03]  /*5ae0*/  @P1 IMAD.MOV.U32 R4, RZ, RZ, R10 ;  /* 0x000000ffff041224 */ /* 0x000fc600078e000a */
[----:B------:R-:W-:-:S05]  /*5af0*/  FFMA R3, R54, R64, R3 ;  /* 0x0000004036037223 */ /* 0x000fca0000000003 */
[----:B------:R-:W-:-:S05]  /*5b00*/  F2FP.TF32.F32.PACK_B R3, R3 ;  /* 0x00000003ff03723e */ /* 0x000fca00024050ff */
[----:B------:R0:W-:Y:S01]  /*5b10*/  @P1 STG.E desc[UR50][R4.64+0xe0], R3 ;  /* 0x0000e00304001986 */ /* 0x0001e2000c101932 */
[----:B------:R-:W-:Y:S05]  /*5b20*/  @!P0 BRA `(.L_x_107) ;  /* 0x0000000000048947 */ /* 0x000fea0003800000 */
[----:B------:R0:W5:Y:S02]  /*5b30*/  LDG.E.LTC128B R18, desc[UR50][R8.64+0xe4] ;  /* 0x0000e43208127981 */ /* 0x000164000c1e1920 */
.L_x_107:
[----:B------:R-:W-:Y:S05]  /*5b40*/  BSYNC B1 ;  /* 0x0000000000017941 */ /* 0x000fea0003800000 */
.L_x_106:
[----:B------:R-:W-:Y:S05]  /*5b50*/  @!P0 BRA `(.L_x_108) ;  /* 0x0000000800708947 */ /* 0x000fea0003800000 */
[----:B-----5:R-:W-:-:S05]  /*5b60*/  LOP3.LUT R18, R18, 0xffffe000, RZ, 0xc0, !PT ;  /* 0xffffe00012127812 */ /* 0x020fca00078ec0ff */
[----:B------:R-:W-:-:S04]  /*5b70*/  FMUL R18, R18, R65 ;  /* 0x0000004112127220 */ /* 0x000fc80000400000 */
[----:B------:R-:W-:-:S05]  /*5b80*/  FFMA R55, R55, R64, R18 ;  /* 0x0000004037377223 */ /* 0x000fca0000000012 */
[----:B------:R-:W-:-:S05]  /*5b90*/  F2FP.TF32.F32.PACK_B R55, R55 ;  /* 0x00000037ff37723e */ /* 0x000fca00024050ff */
[----:B------:R0:W-:Y:S01]  /*5ba0*/  STG.E desc[UR50][R10.64+0xe4], R55 ;  /* 0x0000e4370a007986 */ /* 0x0001e2000c101932 */
[----:B------:R-:W-:Y:S05]  /*5bb0*/  BRA `(.L_x_108) ;  /* 0x0000000800587947 */ /* 0x000fea0003800000 */
.L_x_47:
[----:B------:R-:W-:Y:S01]  /*5bc0*/  ISETP.GT.AND P4, PT, R3, 0x1, PT ;  /* 0x000000010300780c */ /* 0x000fe20003f84270 */
[----:B------:R-:W-:Y:S01]  /*5bd0*/  ULDC.64 UR4, c[0x0][0x5c0] ;  /* 0x0001700000047ab9 */ /* 0x000fe20000000a00 */
[-C--:B------:R-:W-:Y:S01]  /*5be0*/  FMUL R9, R24, R64.reuse ;  /* 0x0000004018097220 */ /* 0x080fe20000400000 */
[----:B------:R-:W-:Y:S01]  /*5bf0*/  LEA R4, P1, R56, UR4, 0x2 ;  /* 0x0000000438047c11 */ /* 0x000fe2000f8210ff */
[-C--:B------:R-:W-:Y:S01]  /*5c00*/  FMUL R25, R25, R64.reuse ;  /* 0x0000004019197220 */ /* 0x080fe20000400000 */
[----:B------:R-:W-:Y:S01]  /*5c10*/  ISETP.GT.AND P0, PT, R0, RZ, P4 ;  /* 0x000000ff0000720c */ /* 0x000fe20002704270 */
[-C--:B------:R-:W-:Y:S01]  /*5c20*/  FMUL R11, R26, R64.reuse ;  /* 0x000000401a0b7220 */ /* 0x080fe20000400000 */
[----:B------:R-:W-:Y:S01]  /*5c30*/  ISETP.GT.AND P3, PT, R0, 0x8, P3 ;  /* 0x000000080000780c */ /* 0x000fe20001f64270 */
[-C--:B------:R-:W-:Y:S01]  /*5c40*/  FMUL R27, R27, R64.reuse ;  /* 0x000000401b1b7220 */ /* 0x080fe20000400000 */
[----:B------:R-:W-:Y:S01]  /*5c50*/  LEA.HI.X R5, R56, UR5, R7, 0x2, P1 ;  /* 0x0000000538057c11 */ /* 0x000fe200088f1407 */
[-C--:B------:R-:W-:Y:S01]  /*5c60*/  FMUL R29, R29, R64.reuse ;  /* 0x000000401d1d7220 */ /* 0x080fe20000400000 */
[----:B------:R-:W-:Y:S01]  /*5c70*/  F2FP.TF32.F32.PACK_B R9, R9 ;  /* 0x00000009ff09723e */ /* 0x000fe200024050ff */
[-C--:B------:R-:W-:Y:S01]  /*5c80*/  FMUL R31, R31, R64.reuse ;  /* 0x000000401f1f7220 */ /* 0x080fe20000400000 */
[C---:B------:R-:W-:Y:S01]  /*5c90*/  SHF.L.U64.HI R61, R60.reuse, 0x5, R61 ;  /* 0x000000053c3d7819 */ /* 0x040fe2000001023d */
[----:B------:R-:W-:Y:S01]  /*5ca0*/  FMUL R33, R33, R64 ;  /* 0x0000004021217220 */ /* 0x000fe20000400000 */
[----:B------:R-:W-:Y:S01]  /*5cb0*/  LEA R6, P1, R60, R4, 0x5 ;  /* 0x000000043c067211 */ /* 0x000fe200078228ff */
[----:B------:R1:W-:Y:S01]  /*5cc0*/  @P2 STG.E desc[UR50][R4.64], R9 ;  /* 0x0000000904002986 */ /* 0x0003e2000c101932 */
[----:B------:R-:W-:Y:S01]  /*5cd0*/  F2FP.TF32.F32.PACK_B R25, R25 ;  /* 0x00000019ff19723e */ /* 0x000fe200024050ff */
[-C--:B------:R-:W-:Y:S01]  /*5ce0*/  FMUL R13, R34, R64.reuse ;  /* 0x00000040220d7220 */ /* 0x080fe20000400000 */
[----:B------:R-:W-:Y:S01]  /*5cf0*/  F2FP.TF32.F32.PACK_B R11, R11 ;  /* 0x0000000bff0b723e */ /* 0x000fe200024050ff */
[----:B------:R-:W-:Y:S01]  /*5d00*/  IMAD.X R7, R61, 0x1, R5, P1 ;  /* 0x000000013d077824 */ /* 0x000fe200008e0605 */
[C---:B------:R-:W-:Y:S01]  /*5d10*/  ISETP.GT.AND P2, PT, R3.reuse, 0x8, PT ;  /* 0x000000080300780c */ /* 0x040fe20003f44270 */
[----:B------:R-:W-:Y:S01]  /*5d20*/  @P0 STG.E desc[UR50][R4.64+0x4], R25 ;  /* 0x0000041904000986 */ /* 0x000fe2000c101932 */
[----:B------:R-:W-:Y:S01]  /*5d30*/  ISETP.GT.AND P0, PT, R3, 0x9, PT ;  /* 0x000000090300780c */ /* 0x000fe20003f04270 */
[-C--:B------:R-:W-:Y:S01]  /*5d40*/  FMUL R35, R35, R64.reuse ;  /* 0x0000004023237220 */ /* 0x080fe20000400000 */
[C---:B------:R-:W-:Y:S01]  /*5d50*/  ISETP.GT.AND P4, PT, R0.reuse, 0x8, P4 ;  /* 0x000000080000780c */ /* 0x040fe20002784270 */
[----:B------:R2:W-:Y:S01]  /*5d60*/  @P3 STG.E desc[UR50][R6.64], R11 ;  /* 0x0000000b06003986 */ /* 0x0005e2000c101932 */
[----:B------:R-:W-:Y:S01]  /*5d70*/  ISETP.GT.AND P1, PT, R0, RZ, P2 ;  /* 0x000000ff0000720c */ /* 0x000fe20001724270 */
[-C--:B-1----:R-:W-:Y:S01]  /*5d80*/  FMUL R9, R28, R64.reuse ;  /* 0x000000401c097220 */ /* 0x082fe20000400000 */
[C---:B------:R-:W-:Y:S01]  /*5d90*/  ISETP.GT.AND P3, PT, R0.reuse, RZ, P0 ;  /* 0x000000ff0000720c */ /* 0x040fe20000764270 */
[-C--:B------:R-:W-:Y:S01]  /*5da0*/  FMUL R37, R37, R64.reuse ;  /* 0x0000004025257220 */ /* 0x080fe20000400000 */
[----:B------:R-:W-:Y:S01]  /*5db0*/  F2FP.TF32.F32.PACK_B R27, R27 ;  /* 0x0000001bff1b723e */ /* 0x000fe200024050ff */
[-C--:B------:R-:W-:Y:S01]  /*5dc0*/  FMUL R39, R39, R64.reuse ;  /* 0x0000004027277220 */ /* 0x080fe20000400000 */
[----:B------:R-:W-:Y:S01]  /*5dd0*/  F2FP.TF32.F32.PACK_B R9, R9 ;  /* 0x00000009ff09723e */ /* 0x000fe200024050ff */
[-C--:B------:R-:W-:Y:S01]  /*5de0*/  FMUL R41, R41, R64.reuse ;  /* 0x0000004029297220 */ /* 0x080fe20000400000 */
[----:B------:R-:W-:Y:S01]  /*5df0*/  ISETP.GT.AND P2, PT, R0, 0x8, P2 ;  /* 0x000000080000780c */ /* 0x000fe20001744270 */
[-C--:B------:R-:W-:Y:S01]  /*5e00*/  FMUL R43, R43, R64.reuse ;  /* 0x000000402b2b7220 */ /* 0x080fe20000400000 */
[----:B------:R-:W-:Y:S01]  /*5e10*/  F2FP.TF32.F32.PACK_B R29, R29 ;  /* 0x0000001dff1d723e */ /* 0x000fe200024050ff */
[----:B------:R-:W-:Y:S01]  /*5e20*/  @P4 STG.E desc[UR50][R6.64+0x4], R27 ;  /* 0x0000041b06004986 */ /* 0x000fe2000c101932 */
[-C--:B--2---:R-:W-:Y:S01]  /*5e30*/  FMUL R11, R30, R64.reuse ;  /* 0x000000401e0b7220 */ /* 0x084fe20000400000 */
[C---:B------:R-:W-:Y:S01]  /*5e40*/  ISETP.GT.AND P0, PT, R0.reuse, 0x8, P0 ;  /* 0x000000080000780c */ /* 0x040fe20000704270 */
[-C--:B------:R-:W-:Y:S01]  /*5e50*/  FMUL R45, R45, R64.reuse ;  /* 0x000000402d2d7220 */ /* 0x080fe20000400000 */
[----:B------:R1:W-:Y:S01]  /*5e60*/  @P1 STG.E desc[UR50][R4.64+0x20], R9 ;  /* 0x0000200904001986 */ /* 0x0003e2000c101932 */
[----:B------:R-:W-:Y:S01]  /*5e70*/  ISETP.GT.AND P4, PT, R3, 0x11, PT ;  /* 0x000000110300780c */ /* 0x000fe20003f84270 */
[-C--:B------:R-:W-:Y:S01]  /*5e80*/  FMUL R47, R47, R64.reuse ;  /* 0x000000402f2f7220 */ /* 0x080fe20000400000 */
[----:B------:R-:W-:Y:S01]  /*5e90*/  F2FP.TF32.F32.PACK_B R11, R11 ;  /* 0x0000000bff0b723e */ /* 0x000fe200024050ff */
[----:B------:R-:W-:Y:S01]  /*5ea0*/  @P3 STG.E desc[UR50][R4.64+0x24], R29 ;  /* 0x0000241d04003986 */ /* 0x000fe2000c101932 */
[----:B------:R-:W-:Y:S01]  /*5eb0*/  ISETP.GT.AND P3, PT, R3, 0x10, PT ;  /* 0x000000100300780c */ /* 0x000fe20003f64270 */
[-C--:B------:R-:W-:Y:S01]  /*5ec0*/  FMUL R49, R49, R64.reuse ;  /* 0x0000004031317220 */ /* 0x080fe20000400000 */
[----:B------:R-:W-:Y:S01]  /*5ed0*/  F2FP.TF32.F32.PACK_B R31, R31 ;  /* 0x0000001fff1f723e */ /* 0x000fe200024050ff */
[----:B------:R2:W-:Y:S01]  /*5ee0*/  @P2 STG.E desc[UR50][R6.64+0x20], R11 ;  /* 0x0000200b06002986 */ /* 0x0005e2000c101932 */
[C---:B------:R-:W-:Y:S01]  /*5ef0*/  ISETP.GT.AND P1, PT, R0.reuse, RZ, P3 ;  /* 0x000000ff0000720c */ /* 0x040fe20001f24270 */
[-C--:B------:R-:W-:Y:S01]  /*5f00*/  FMUL R51, R51, R64.reuse ;  /* 0x0000004033337220 */ /* 0x080fe20000400000 */
[----:B------:R-:W-:Y:S01]  /*5f10*/  ISETP.GT.AND P2, PT, R0, RZ, P4 ;  /* 0x000000ff0000720c */ /* 0x000fe20002744270 */
[-C--:B-1----:R-:W-:Y:S01]  /*5f20*/  FMUL R9, R32, R64.reuse ;  /* 0x0000004020097220 */ /* 0x082fe20000400000 */
[----:B------:R-:W-:Y:S01]  /*5f30*/  ISETP.GT.AND P3, PT, R0, 0x8, P3 ;  /* 0x000000080000780c */ /* 0x000fe20001f64270 */
[----:B------:R-:W-:Y:S01]  /*5f40*/  @P0 STG.E desc[UR50][R6.64+0x24], R31 ;  /* 0x0000241f06000986 */ /* 0x000fe2000c101932 */
[----:B------:R-:W-:Y:S01]  /*5f50*/  F2FP.TF32.F32.PACK_B R33, R33 ;  /* 0x00000021ff21723e */ /* 0x000fe200024050ff */
[-C--:B------:R-:W-:Y:S01]  /*5f60*/  FMUL R53, R53, R64.reuse ;  /* 0x0000004035357220 */ /* 0x080fe20000400000 */
[----:B------:R-:W-:Y:S01]  /*5f70*/  F2FP.TF32.F32.PACK_B R9, R9 ;  /* 0x00000009ff09723e */ /* 0x000fe200024050ff */
[-C--:B------:R-:W-:Y:S01]  /*5f80*/  FMUL R55, R55, R64.reuse ;  /* 0x0000004037377220 */ /* 0x080fe20000400000 */
[----:B------:R-:W-:Y:S01]  /*5f90*/  F2FP.TF32.F32.PACK_B R13, R13 ;  /* 0x0000000dff0d723e */ /* 0x000fe200024050ff */
[----:B--2---:R-:W-:Y:S01]  /*5fa0*/  FMUL R11, R38, R64 ;  /* 0x00000040260b7220 */ /* 0x004fe20000400000 */
[C---:B------:R-:W-:Y:S01]  /*5fb0*/  ISETP.GT.AND P0, PT, R3.reuse, 0x19, PT ;  /* 0x000000190300780c */ /* 0x040fe20003f04270 */
[----:B------:R1:W-:Y:S01]  /*5fc0*/  @P1 STG.E desc[UR50][R4.64+0x40], R9 ;  /* 0x0000400904001986 */ /* 0x0003e2000c101932 */
[----:B------:R-:W-:-:S02]  /*5fd0*/  ISETP.GT.AND P1, PT, R3, 0x18, PT ;  /* 0x000000180300780c */ /* 0x000fc40003f24270 */
[C---:B------:R-:W-:Y:S01]  /*5fe0*/  ISETP.GT.AND P4, PT, R0.reuse, 0x8, P4 ;  /* 0x000000080000780c */ /* 0x040fe20002784270 */
[----:B------:R-:W-:Y:S01]  /*5ff0*/  @P2 STG.E desc[UR50][R4.64+0x44], R33 ;  /* 0x0000442104002986 */ /* 0x000fe2000c101932 */
[C---:B------:R-:W-:Y:S02]  /*6000*/  ISETP.GT.AND P2, PT, R0.reuse, RZ, P1 ;  /* 0x000000ff0000720c */ /* 0x040fe40000f44270 */
[C---:B------:R-:W-:Y:S01]  /*6010*/  ISETP.GT.AND P1, PT, R0.reuse, 0x8, P1 ;  /* 0x000000080000780c */ /* 0x040fe20000f24270 */
[----:B------:R2:W-:Y:S01]  /*6020*/  @P3 STG.E desc[UR50][R6.64+0x40], R13 ;  /* 0x0000400d06003986 */ /* 0x0005e2000c101932 */
[----:B------:R-:W-:Y:S02]  /*6030*/  ISETP.GT.AND P3, PT, R0, RZ, P0 ;  /* 0x000000ff0000720c */ /* 0x000fe40000764270 */
[----:B------:R-:W-:Y:S01]  /*6040*/  F2FP.TF32.F32.PACK_B R35, R35 ;  /* 0x00000023ff23723e */ /* 0x000fe200024050ff */
[----:B-1----:R-:W-:Y:S01]  /*6050*/  FMUL R9, R36, R64 ;  /* 0x0000004024097220 */ /* 0x002fe20000400000 */
[----:B------:R-:W-:-:S02]  /*6060*/  F2FP.TF32.F32.PACK_B R37, R37 ;  /* 0x00000025ff25723e */ /* 0x000fc400024050ff */
[----:B------:R-:W-:Y:S01]  /*6070*/  F2FP.TF32.F32.PACK_B R11, R11 ;  /* 0x0000000bff0b723e */ /* 0x000fe200024050ff */
[----:B------:R-:W-:Y:S01]  /*6080*/  @P4 STG.E desc[UR50][R6.64+0x44], R35 ;  /* 0x0000442306004986 */ /* 0x000fe2000c101932 */
[----:B------:R-:W-:Y:S02]  /*6090*/  F2FP.TF32.F32.PACK_B R9, R9 ;  /* 0x00000009ff09723e */ /* 0x000fe400024050ff */
[----:B------:R-:W-:Y:S01]  /*60a0*/  F2FP.TF32.F32.PACK_B R39, R39 ;  /* 0x00000027ff27723e */ /* 0x000fe200024050ff */
[----:B--2---:R-:W-:Y:S01]  /*60b0*/  FMUL R13, R42, R64 ;  /* 0x000000402a0d7220 */ /* 0x004fe20000400000 */
[----:B------:R-:W-:Y:S01]  /*60c0*/  F2FP.TF32.F32.PACK_B R41, R41 ;  /* 0x00000029ff29723e */ /* 0x000fe200024050ff */
[----:B------:R1:W-:Y:S01]  /*60d0*/  @P2 STG.E desc[UR50][R4.64+0x60], R9 ;  /* 0x0000600904002986 */ /* 0x0003e2000c101932 */
[----:B------:R-:W-:Y:S02]  /*60e0*/  ISETP.GT.AND P2, PT, R3, 0x20, PT ;  /* 0x000000200300780c */ /* 0x000fe40003f44270 */
[----:B------:R-:W-:Y:S01]  /*60f0*/  F2FP.TF32.F32.PACK_B R13, R13 ;  /* 0x0000000dff0d723e */ /* 0x000fe200024050ff */
[----:B------:R-:W-:Y:S01]  /*6100*/  @P3 STG.E desc[UR50][R4.64+0x64], R37 ;  /* 0x0000642504003986 */ /* 0x000fe2000c101932 */
[----:B------:R-:W-:-:S02]  /*6110*/  ISETP.GT.AND P3, PT, R0, 0x8, P0 ;  /* 0x000000080000780c */ /* 0x000fc40000764270 */
[C---:B------:R-:W-:Y:S01]  /*6120*/  ISETP.GT.AND P0, PT, R3.reuse, 0x21, PT ;  /* 0x000000210300780c */ /* 0x040fe20003f04270 */
[----:B------:R2:W-:Y:S01]  /*6130*/  @P1 STG.E desc[UR50][R6.64+0x60], R11 ;  /* 0x0000600b06001986 */ /* 0x0005e2000c101932 */
[C---:B------:R-:W-:Y:S02]  /*6140*/  ISETP.GT.AND P4, PT, R0.reuse, RZ, P2 ;  /* 0x000000ff0000720c */ /* 0x040fe40001784270 */
[----:B------:R-:W-:Y:S01]  /*6150*/  ISETP.GT.AND P1, PT, R0, RZ, P0 ;  /* 0x000000ff0000720c */ /* 0x000fe20000724270 */
[-C--:B-1----:R-:W-:Y:S01]  /*6160*/  FMUL R9, R40, R64.reuse ;  /* 0x0000004028097220 */ /* 0x082fe20000400000 */
[C---:B------:R-:W-:Y:S02]  /*6170*/  ISETP.GT.AND P2, PT, R0.reuse, 0x8, P2 ;  /* 0x000000080000780c */ /* 0x040fe40001744270 */
[----:B------:R-:W-:Y:S02]  /*6180*/  F2FP.TF32.F32.PACK_B R43, R43 ;  /* 0x0000002bff2b723e */ /* 0x000fe400024050ff */
[----:B------:R-:W-:Y:S01]  /*6190*/  F2FP.TF32.F32.PACK_B R9, R9 ;  /* 0x00000009ff09723e */ /* 0x000fe200024050ff */
[----:B------:R-:W-:Y:S01]  /*61a0*/  @P3 STG.E desc[UR50][R6.64+0x64], R39 ;  /* 0x0000642706003986 */ /* 0x000fe2000c101932 */
[----:B------:R-:W-:Y:S01]  /*61b0*/  ISETP.GT.AND P3, PT, R0, 0x8, P0 ;  /* 0x000000080000780c */ /* 0x000fe20000764270 */
[----:B--2---:R-:W-:Y:S01]  /*61c0*/  FMUL R11, R46, R64 ;  /* 0x000000402e0b7220 */ /* 0x004fe20000400000 */
[----:B------:R-:W-:Y:S01]  /*61d0*/  ISETP.GT.AND P0, PT, R3, 0x29, PT ;  /* 0x000000290300780c */ /* 0x000fe20003f04270 */
[----:B------:R1:W-:Y:S01]  /*61e0*/  @P4 STG.E desc[UR50][R4.64+0x80], R9 ;  /* 0x0000800904004986 */ /* 0x0003e2000c101932 */
[----:B------:R-:W-:-:S02]  /*61f0*/  F2FP.TF32.F32.PACK_B R45, R45 ;  /* 0x0000002dff2d723e */ /* 0x000fc400024050ff */
[----:B------:R-:W-:Y:S01]  /*6200*/  F2FP.TF32.F32.PACK_B R11, R11 ;  /* 0x0000000bff0b723e */ /* 0x000fe200024050ff */
[----:B------:R-:W-:Y:S01]  /*6210*/  @P1 STG.E desc[UR50][R4.64+0x84], R41 ;  /* 0x0000842904001986 */ /* 0x000fe2000c101932 */
[----:B------:R-:W-:Y:S02]  /*6220*/  ISETP.GT.AND P1, PT, R3, 0x28, PT ;  /* 0x000000280300780c */ /* 0x000fe40003f24270 */
[----:B------:R-:W-:Y:S01]  /*6230*/  F2FP.TF32.F32.PACK_B R47, R47 ;  /* 0x0000002fff2f723e */ /* 0x000fe200024050ff */
[----:B------:R2:W-:Y:S01]  /*6240*/  @P2 STG.E desc[UR50][R6.64+0x80], R13 ;  /* 0x0000800d06002986 */ /* 0x0005e2000c101932 */
[C---:B------:R-:W-:Y:S02]  /*6250*/  ISETP.GT.AND P4, PT, R0.reuse, RZ, P1 ;  /* 0x000000ff0000720c */ /* 0x040fe40000f84270 */
[----:B------:R-:W-:Y:S01]  /*6260*/  ISETP.GT.AND P2, PT, R0, RZ, P0 ;  /* 0x000000ff0000720c */ /* 0x000fe20000744270 */
[----:B-1----:R-:W-:Y:S01]  /*6270*/  FMUL R9, R44, R64 ;  /* 0x000000402c097220 */ /* 0x002fe20000400000 */
[C---:B------:R-:W-:Y:S01]  /*6280*/  ISETP.GT.AND P1, PT, R0.reuse, 0x8, P1 ;  /* 0x000000080000780c */ /* 0x040fe20000f24270 */
[----:B------:R-:W-:Y:S01]  /*6290*/  @P3 STG.E desc[UR50][R6.64+0x84], R43 ;  /* 0x0000842b06003986 */ /* 0x000fe2000c101932 */
[----:B------:R-:W-:-:S02]  /*62a0*/  ISETP.GT.AND P0, PT, R0, 0x8, P0 ;  /* 0x000000080000780c */ /* 0x000fc40000704270 */
[----:B------:R-:W-:Y:S02]  /*62b0*/  F2FP.TF32.F32.PACK_B R9, R9 ;  /* 0x00000009ff09723e */ /* 0x000fe400024050ff */
[C---:B------:R-:W-:Y:S01]  /*62c0*/  ISETP.GT.AND P3, PT, R3.reuse, 0x31, PT ;  /* 0x000000310300780c */ /* 0x040fe20003f64270 */
[----:B--2---:R-:W-:Y:S01]  /*62d0*/  FMUL R13, R48, R64 ;  /* 0x00000040300d7220 */ /* 0x004fe20000400000 */
[----:B------:R-:W-:Y:S01]  /*62e0*/  F2FP.TF32.F32.PACK_B R49, R49 ;  /* 0x00000031ff31723e */ /* 0x000fe200024050ff */
[----:B------:R1:W-:Y:S01]  /*62f0*/  @P4 STG.E desc[UR50][R4.64+0xa0], R9 ;  /* 0x0000a00904004986 */ /* 0x0003e2000c101932 */
[----:B------:R-:W-:Y:S02]  /*6300*/  F2FP.TF32.F32.PACK_B R51, R51 ;  /* 0x00000033ff33723e */ /* 0x000fe400024050ff */
[----:B------:R-:W-:Y:S01]  /*6310*/  F2FP.TF32.F32.PACK_B R13, R13 ;  /* 0x0000000dff0d723e */ /* 0x000fe200024050ff */
[----:B------:R-:W-:Y:S01]  /*6320*/  @P2 STG.E desc[UR50][R4.64+0xa4], R45 ;  /* 0x0000a42d04002986 */ /* 0x000fe2000c101932 */
[----:B------:R-:W-:-:S02]  /*6330*/  ISETP.GT.AND P2, PT, R3, 0x30, PT ;  /* 0x000000300300780c */ /* 0x000fc40003f44270 */
[----:B------:R-:W-:Y:S01]  /*6340*/  F2FP.TF32.F32.PACK_B R53, R53 ;  /* 0x00000035ff35723e */ /* 0x000fe200024050ff */
[----:B------:R2:W-:Y:S01]  /*6350*/  @P1 STG.E desc[UR50][R6.64+0xa0], R11 ;  /* 0x0000a00b06001986 */ /* 0x0005e2000c101932 */
[C---:B------:R-:W-:Y:S02]  /*6360*/  ISETP.GT.AND P4, PT, R0.reuse, RZ, P2 ;  /* 0x000000ff0000720c */ /* 0x040fe40001784270 */
[----:B------:R-:W-:Y:S01]  /*6370*/  ISETP.GT.AND P1, PT, R0, RZ, P3 ;  /* 0x000000ff0000720c */ /* 0x000fe20001f24270 */
[----:B-1----:R-:W-:Y:S01]  /*6380*/  FMUL R9, R50, R64 ;  /* 0x0000004032097220 */ /* 0x002fe20000400000 */
[----:B------:R-:W-:Y:S01]  /*6390*/  ISETP.GT.AND P2, PT, R0, 0x8, P2 ;  /* 0x000000080000780c */ /* 0x000fe20001744270 */
[----:B------:R-:W-:Y:S01]  /*63a0*/  @P0 STG.E desc[UR50][R6.64+0xa4], R47 ;  /* 0x0000a42f06000986 */ /* 0x000fe2000c101932 */
[----:B------:R-:W-:Y:S02]  /*63b0*/  ISETP.GT.AND P0, PT, R3, 0x38, PT ;  /* 0x000000380300780c */ /* 0x000fe40003f04270 */
[----:B------:R-:W-:-:S02]  /*63c0*/  F2FP.TF32.F32.PACK_B R9, R9 ;  /* 0x00000009ff09723e */ /* 0x000fc400024050ff */
[----:B------:R-:W-:Y:S01]  /*63d0*/  ISETP.GT.AND P3, PT, R0, 0x8, P3 ;  /* 0x000000080000780c */ /* 0x000fe20001f64270 */
[-C--:B--2---:R-:W-:Y:S01]  /*63e0*/  FMUL R11, R54, R64.reuse ;  /* 0x00000040360b7220 */ /* 0x084fe20000400000 */
[----:B------:R-:W-:Y:S01]  /*63f0*/  F2FP.TF32.F32.PACK_B R55, R55 ;  /* 0x00000037ff37723e */ /* 0x000fe200024050ff */
[----:B------:R-:W-:Y:S01]  /*6400*/  @P4 STG.E desc[UR50][R4.64+0xc0], R13 ;  /* 0x0000c00d04004986 */ /* 0x000fe2000c101932 */
[----:B------:R-:W-:Y:S01]  /*6410*/  ISETP.GT.AND P4, PT, R3, 0x39, PT ;  /* 0x000000390300780c */ /* 0x000fe20003f84270 */
[----:B------:R-:W-:Y:S01]  /*6420*/  FMUL R3, R52, R64 ;  /* 0x0000004034037220 */ /* 0x000fe20000400000 */
[----:B------:R-:W-:Y:S01]  /*6430*/  F2FP.TF32.F32.PACK_B R11, R11 ;  /* 0x0000000bff0b723e */ /* 0x000fe200024050ff */
[----:B------:R-:W-:Y:S01]  /*6440*/  @P1 STG.E desc[UR50][R4.64+0xc4], R49 ;  /* 0x0000c43104001986 */ /* 0x000fe2000c101932 */
[C---:B------:R-:W-:Y:S02]  /*6450*/  ISETP.GT.AND P1, PT, R0.reuse, RZ, P0 ;  /* 0x000000ff0000720c */ /* 0x040fe40000724270 */
[C---:B------:R-:W-:Y:S01]  /*6460*/  ISETP.GT.AND P0, PT, R0.reuse, 0x8, P0 ;  /* 0x000000080000780c */ /* 0x040fe20000704270 */
[----:B------:R-:W-:Y:S01]  /*6470*/  @P2 STG.E desc[UR50][R6.64+0xc0], R9 ;  /* 0x0000c00906002986 */ /* 0x000fe2000c101932 */
[----:B------:R-:W-:-:S02]  /*6480*/  ISETP.GT.AND P2, PT, R0, RZ, P4 ;  /* 0x000000ff0000720c */ /* 0x000fc40002744270 */
[----:B------:R-:W-:Y:S01]  /*6490*/  ISETP.GT.AND P4, PT, R0, 0x8, P4 ;  /* 0x000000080000780c */ /* 0x000fe20002784270 */
[----:B------:R-:W-:Y:S01]  /*64a0*/  @P3 STG.E desc[UR50][R6.64+0xc4], R51 ;  /* 0x0000c43306003986 */ /* 0x000fe2000c101932 */
[----:B------:R-:W-:-:S05]  /*64b0*/  F2FP.TF32.F32.PACK_B R3, R3 ;  /* 0x00000003ff03723e */ /* 0x000fca00024050ff */
[----:B------:R-:W-:Y:S04]  /*64c0*/  @P1 STG.E desc[UR50][R4.64+0xe0], R3 ;  /* 0x0000e00304001986 */ /* 0x000fe8000c101932 */
[----:B------:R1:W-:Y:S02]  /*64d0*/  @P2 STG.E desc[UR50][R4.64+0xe4], R53 ;  /* 0x0000e43504002986 */ /* 0x0003e4000c101932 */
[----:B-1----:R-:W-:Y:S02]  /*64e0*/  @P0 IMAD.MOV.U32 R4, RZ, RZ, R6 ;  /* 0x000000ffff040224 */ /* 0x002fe400078e0006 */
[----:B------:R-:W-:-:S05]  /*64f0*/  @P0 IMAD.MOV.U32 R5, RZ, RZ, R7 ;  /* 0x000000ffff050224 */ /* 0x000fca00078e0007 */
[----:B------:R1:W-:Y:S04]  /*6500*/  @P0 STG.E desc[UR50][R4.64+0xe0], R11 ;  /* 0x0000e00b04000986 */ /* 0x0003e8000c101932 */
[----:B------:R1:W-:Y:S02]  /*6510*/  @P4 STG.E desc[UR50][R6.64+0xe4], R55 ;  /* 0x0000e43706004986 */ /* 0x0003e4000c101932 */
.L_x_108:
[----:B------:R-:W-:Y:S05]  /*6520*/  BSYNC B0 ;  /* 0x0000000000007941 */ /* 0x000fea0003800000 */
.L_x_46:
[----:B0-----:R-:W-:Y:S01]  /*6530*/  IMAD.U32 R3, RZ, RZ, UR36 ;  /* 0x00000024ff037e24 */ /* 0x001fe2000f8e00ff */
[----:B------:R-:W-:Y:S01]  /*6540*/  ULDC.64 UR4, c[0x0][0x650] ;  /* 0x0001940000047ab9 */ /* 0x000fe20000000a00 */
[----:B------:R-:W-:Y:S01]  /*6550*/  IMAD.U32 R0, RZ, RZ, UR36 ;  /* 0x00000024ff007e24 */ /* 0x000fe2000f8e00ff */
[----:B------:R0:W-:Y:S01]  /*6560*/  SYNCS.ARRIVE.TRANS64.A1T0 RZ, [R74+UR48], RZ ;  /* 0x000000ff4aff79a7 */ /* 0x0001e20008100030 */
[----:B------:R-:W-:Y:S01]  /*6570*/  IMAD.MOV.U32 R22, RZ, RZ, -0x1 ;  /* 0xffffffffff167424 */ /* 0x000fe200078e00ff */
[----:B------:R-:W-:Y:S01]  /*6580*/  LEA R16, P0, R3, R16, 0x1 ;  /* 0x0000001003107211 */ /* 0x000fe200078008ff */
[----:B------:R-:W-:Y:S02]  /*6590*/  IMAD.U32 R3, RZ, RZ, UR42 ;  /* 0x0000002aff037e24 */ /* 0x000fe4000f8e00ff */
[----:B-----5:R-:W-:Y:S02]  /*65a0*/  IMAD.MOV.U32 R18, RZ, RZ, -0x1 ;  /* 0xffffffffff127424 */ /* 0x020fe400078e00ff */
[----:B---3--:R-:W-:Y:S01]  /*65b0*/  IMAD.MOV.U32 R19, RZ, RZ, -0x1 ;  /* 0xffffffffff137424 */ /* 0x008fe200078e00ff */
[----:B------:R-:W-:-:S02]  /*65c0*/  LEA.HI.X R17, R0, R17, R3, 0x1, P0 ;  /* 0x0000001100117211 */ /* 0x000fc400000f0c03 */
[----:B------:R-:W-:Y:S02]  /*65d0*/  ISETP.GE.U32.AND P0, PT, R16, UR4, PT ;  /* 0x0000000410007c0c */ /* 0x000fe4000bf06070 */
[----:B------:R-:W-:Y:S02]  /*65e0*/  PRMT R0, RZ, 0x7610, R0 ;  /* 0x00007610ff007816 */ /* 0x000fe40000000000 */
[----:B------:R-:W-:-:S13]  /*65f0*/  ISETP.GE.U32.AND.EX P0, PT, R17, UR5, PT, P0 ;  /* 0x0000000511007c0c */ /* 0x000fda000bf06100 */
[----:B0-----:R-:W-:Y:S05]  /*6600*/  @P0 BRA `(.L_x_109) ;  /* 0x0000000400640947 */ /* 0x001fea0003800000 */
[----:B------:R-:W0:Y:S01]  /*6610*/  S2R R12, SR_CTAID.X ;  /* 0x00000000000c7919 */ /* 0x000e220000002500 */
[----:B-1----:R-:W1:Y:S01]  /*6620*/  LDC.64 R10, c[0x0][0x628] ;  /* 0x00018a00ff0a7b82 */ /* 0x002e620000000a00 */
[----:B------:R-:W-:Y:S01]  /*6630*/  ULDC UR4, c[0x0][0x150] ;  /* 0x0000540000047ab9 */ /* 0x000fe20000000800 */
[----:B--2-4-:R-:W-:Y:S01]  /*6640*/  IMAD.MOV.U32 R8, RZ, RZ, R16 ;  /* 0x000000ffff087224 */ /* 0x014fe200078e0010 */
[----:B------:R-:W2:Y:S01]  /*6650*/  S2R R20, SR_CTAID.Y ;  /* 0x0000000000147919 */ /* 0x000ea20000002600 */
[----:B------:R-:W-:-:S04]  /*6660*/  IMAD.MOV.U32 R9, RZ, RZ, R17 ;  /* 0x000000ffff097224 */ /* 0x000fc800078e0011 */
[----:B------:R-:W3:Y:S08]  /*6670*/  LDC R21, c[0x0][0x144] ;  /* 0x00005100ff157b82 */ /* 0x000ef00000000800 */
[----:B------:R-:W4:Y:S08]  /*6680*/  LDC R0, c[0x0][0x630] ;  /* 0x00018c00ff007b82 */ /* 0x000f300000000800 */
[----:B------:R-:W2:Y:S01]  /*6690*/  LDC.64 R14, c[0x0][0x620] ;  /* 0x00018800ff0e7b82 */ /* 0x000ea20000000a00 */
[----:B-1----:R-:W-:-:S04]  /*66a0*/  ISETP.NE.U32.AND P0, PT, R10, RZ, PT ;  /* 0x000000ff0a00720c */ /* 0x002fc80003f05070 */
[----:B------:R-:W-:Y:S02]  /*66b0*/  ISETP.NE.AND.EX P0, PT, R11, RZ, PT, P0 ;  /* 0x000000ff0b00720c */ /* 0x000fe40003f05300 */
[----:B0-----:R-:W-:-:S05]  /*66c0*/  I2FP.F32.U32 R3, R12 ;  /* 0x0000000c00037245 */ /* 0x001fca0000201000 */
[----:B------:R-:W-:-:S04]  /*66d0*/  FMUL R3, R3, UR4 ;  /* 0x0000000403037c20 */ /* 0x000fc80008400000 */
[----:B------:R0:W1:Y:S02]  /*66e0*/  F2I.U32.TRUNC.NTZ R18, R3 ;  /* 0x0000000300127305 */ /* 0x000064000020f000 */
[----:B---34-:R-:W-:Y:S05]  /*66f0*/  @!P0 BRA `(.L_x_110) ;  /* 0x0000000000288947 */ /* 0x018fea0003800000 */
[----:B0-----:R-:W0:Y:S02]  /*6700*/  LDC R3, c[0x0][0x634] ;  /* 0x00018d00ff037b82 */ /* 0x001e240000000800 */
        /* <DEDUP_REMOVED lines=9> */
.L_x_110:
[----:B------:R-:W3:Y:S01]  /*67a0*/  LDC.64 R24, c[0x0][0x640] ;  /* 0x00019000ff187b82 */ /* 0x000ee20000000a00 */
[-CC-:B------:R-:W-:Y:S01]  /*67b0*/  SHF.R.U64 R19, R8, R0.reuse, R9.reuse ;  /* 0x0000000008137219 */ /* 0x180fe20000001209 */
[----:B-1----:R-:W-:Y:S01]  /*67c0*/  IMAD.MOV R18, RZ, RZ, -R18 ;  /* 0x000000ffff127224 */ /* 0x002fe200078e0a12 */
[----:B------:R-:W-:Y:S01]  /*67d0*/  SHF.R.U32.HI R0, RZ, R0, R9 ;  /* 0x00000000ff007219 */ /* 0x000fe20000011609 */
[----:B------:R-:W-:Y:S01]  /*67e0*/  ULDC UR4, c[0x0][0x154] ;  /* 0x0000550000047ab9 */ /* 0x000fe20000000800 */
[----:B0-----:R-:W-:Y:S01]  /*67f0*/  IADD3 R3, P0, RZ, -R19, RZ ;  /* 0x80000013ff037210 */ /* 0x001fe20007f1e0ff */
[----:B------:R-:W-:Y:S02]  /*6800*/  IMAD R21, R21, R18, R12 ;  /* 0x0000001215157224 */ /* 0x000fe400078e020c */
[----:B------:R-:W0:Y:S01]  /*6810*/  LDC R6, c[0x0][0x618] ;  /* 0x00018600ff067b82 */ /* 0x000e220000000800 */
[----:B------:R-:W-:Y:S02]  /*6820*/  IMAD.MOV.U32 R7, RZ, RZ, 0x1 ;  /* 0x00000001ff077424 */ /* 0x000fe400078e00ff */
[----:B------:R-:W-:-:S04]  /*6830*/  IMAD.X R5, RZ, RZ, ~R0, P0 ;  /* 0x000000ffff057224 */ /* 0x000fc800000e0e00 */
[-C--:B--2---:R-:W-:Y:S01]  /*6840*/  IMAD R0, R5, R14.reuse, RZ ;  /* 0x0000000e05007224 */ /* 0x084fe200078e02ff */
[----:B------:R-:W1:Y:S01]  /*6850*/  LDC R8, c[0x0][0x608] ;  /* 0x00018200ff087b82 */ /* 0x000e620000000800 */
[----:B------:R-:W-:-:S04]  /*6860*/  IMAD.WIDE.U32 R4, R3, R14, R16 ;  /* 0x0000000e03047225 */ /* 0x000fc800078e0010 */
[----:B------:R-:W-:Y:S01]  /*6870*/  IMAD R3, R3, R15, R0 ;  /* 0x0000000f03037224 */ /* 0x000fe200078e0200 */
[----:B------:R-:W-:Y:S02]  /*6880*/  I2FP.F32.U32 R0, R20 ;  /* 0x0000001400007245 */ /* 0x000fe40000201000 */
[----:B------:R-:W2:Y:S01]  /*6890*/  LDC R22, c[0x0][0x658] ;  /* 0x00019600ff167b82 */ /* 0x000ea20000000800 */
[----:B------:R-:W-:Y:S01]  /*68a0*/  IMAD.IADD R3, R5, 0x1, R3 ;  /* 0x0000000105037824 */ /* 0x000fe200078e0203 */
[----:B---3--:R-:W-:Y:S01]  /*68b0*/  ISETP.NE.U32.AND P0, PT, R24, RZ, PT ;  /* 0x000000ff1800720c */ /* 0x008fe20003f05070 */
[----:B------:R-:W-:Y:S01]  /*68c0*/  FMUL R0, R0, UR4 ;  /* 0x0000000400007c20 */ /* 0x000fe20008400000 */
[----:B------:R-:W-:Y:S02]  /*68d0*/  IMAD.MOV.U32 R5, RZ, RZ, -0x1 ;  /* 0xffffffffff057424 */ /* 0x000fe400078e00ff */
[----:B------:R-:W-:Y:S01]  /*68e0*/  ISETP.NE.AND.EX P0, PT, R25, RZ, PT, P0 ;  /* 0x000000ff1900720c */ /* 0x000fe20003f05300 */
[----:B------:R3:W4:Y:S01]  /*68f0*/  F2I.U32.TRUNC.NTZ R13, R0 ;  /* 0x00000000000d7305 */ /* 0x000722000020f000 */
[----:B------:R-:W3:Y:S01]  /*6900*/  LDC R15, c[0x0][0x148] ;  /* 0x00005200ff0f7b82 */ /* 0x000ee20000000800 */
[----:B0-----:R-:W-:-:S02]  /*6910*/  SHF.R.U64 R12, R4, R6, R3 ;  /* 0x00000006040c7219 */ /* 0x001fc40000001203 */
[----:B------:R-:W-:-:S05]  /*6920*/  SHF.R.U32.HI R3, RZ, R6, R3 ;  /* 0x00000006ff037219 */ /* 0x000fca0000011603 */
[----:B------:R-:W0:Y:S01]  /*6930*/  LDC R18, c[0x0][0x600] ;  /* 0x00018000ff127b82 */ /* 0x000e220000000800 */
[-CC-:B-1----:R-:W-:Y:S02]  /*6940*/  SHF.R.U64 R10, R12, R8.reuse, R3.reuse ;  /* 0x000000080c0a7219 */ /* 0x182fe40000001203 */
[----:B------:R-:W-:-:S05]  /*6950*/  SHF.R.U32.HI R3, RZ, R8, R3 ;  /* 0x00000008ff037219 */ /* 0x000fca0000011603 */
[----:B------:R-:W1:Y:S01]  /*6960*/  LDC R26, c[0x0][0x648] ;  /* 0x00019200ff1a7b82 */ /* 0x000e620000000800 */
[-C--:B--2---:R-:W-:Y:S02]  /*6970*/  SHF.L.U32 R4, R5, R22.reuse, RZ ;  /* 0x0000001605047219 */ /* 0x084fe400000006ff */
[-CC-:B------:R-:W-:Y:S02]  /*6980*/  SHF.R.U64 R14, R10, R22.reuse, R3.reuse ;  /* 0x000000160a0e7219 */ /* 0x180fe40000001203 */
[----:B------:R-:W-:Y:S02]  /*6990*/  SHF.R.U32.HI R5, RZ, R22, R3 ;  /* 0x00000016ff057219 */ /* 0x000fe40000011603 */
[----:B------:R-:W-:Y:S01]  /*69a0*/  LOP3.LUT R23, RZ, R4, RZ, 0x33, !PT ;  /* 0x00000004ff177212 */ /* 0x000fe200078e33ff */
[----:B------:R-:W2:Y:S01]  /*69b0*/  LDC R27, c[0x0][0x638] ;  /* 0x00018e00ff1b7b82 */ /* 0x000ea20000000800 */
[----:B------:R-:W-:Y:S01]  /*69c0*/  SHF.L.U32 R22, R7, R22, RZ ;  /* 0x0000001607167219 */ /* 0x000fe200000006ff */
[----:B------:R-:W-:-:S06]  /*69d0*/  IMAD.MOV.U32 R4, RZ, RZ, R14 ;  /* 0x000000ffff047224 */ /* 0x000fcc00078e000e */
[----:B------:R-:W0:Y:S01]  /*69e0*/  LDC R28, c[0x0][0x610] ;  /* 0x00018400ff1c7b82 */ /* 0x000e220000000800 */
[----:B----4-:R-:W-:Y:S05]  /*69f0*/  @!P0 BRA `(.L_x_111) ;  /* 0x0000000000288947 */ /* 0x010fea0003800000 */
[----:B------:R-:W4:Y:S02]  /*6a00*/  LDC R3, c[0x0][0x64c] ;  /* 0x00019300ff037b82 */ /* 0x000f240000000800 */
[----:B----4-:R-:W-:-:S05]  /*6a10*/  IADD3 R3, P0, R14, R3, RZ ;  /* 0x000000030e037210 */ /* 0x010fca0007f1e0ff */
        /* <DEDUP_REMOVED lines=8> */
.L_x_111:
[----:B------:R-:W-:Y:S01]  /*6aa0*/  ISETP.NE.AND P0, PT, R2, 0x1, PT ;  /* 0x000000010200780c */ /* 0x000fe20003f05270 */
[----:B0-----:R-:W-:Y:S01]  /*6ab0*/  VIADD R7, R18, 0xffffffff ;  /* 0xffffffff12077836 */ /* 0x001fe20000000000 */
[----:B-1-3--:R-:W-:Y:S01]  /*6ac0*/  SHF.R.U64 R0, R4, R26, R5 ;  /* 0x0000001a04007219 */ /* 0x00afe20000001205 */
[----:B------:R-:W-:Y:S01]  /*6ad0*/  IMAD.MOV R13, RZ, RZ, -R13 ;  /* 0x000000ffff0d7224 */ /* 0x000fe200078e0a0d */
[----:B------:R-:W-:Y:S01]  /*6ae0*/  LOP3.LUT R5, R10, R23, RZ, 0xc0, !PT ;  /* 0x000000170a057212 */ /* 0x000fe200078ec0ff */
[----:B------:R-:W-:Y:S02]  /*6af0*/  IMAD.MOV.U32 R4, RZ, RZ, 0x1 ;  /* 0x00000001ff047424 */ /* 0x000fe400078e00ff */
[----:B------:R-:W-:Y:S02]  /*6b00*/  IMAD.MOV R3, RZ, RZ, -R0 ;  /* 0x000000ffff037224 */ /* 0x000fe400078e0a00 */
[----:B------:R-:W-:Y:S01]  /*6b10*/  IMAD R22, R22, R0, R5 ;  /* 0x0000000016167224 */ /* 0x000fe200078e0205 */
[----:B------:R-:W-:Y:S01]  /*6b20*/  LOP3.LUT R5, R12, R7, RZ, 0xc0, !PT ;  /* 0x000000070c057212 */ /* 0x000fe200078ec0ff */
[----:B--2---:R-:W-:-:S02]  /*6b30*/  IMAD R0, R3, R27, R14 ;  /* 0x0000001b03007224 */ /* 0x004fc400078e020e */
[----:B------:R-:W-:Y:S02]  /*6b40*/  @P0 IMAD R21, R15, R13, R20 ;  /* 0x0000000d0f150224 */ /* 0x000fe400078e0214 */
[----:B------:R-:W-:Y:S01]  /*6b50*/  IMAD R3, R0, R18, R5 ;  /* 0x0000001200037224 */ /* 0x000fe200078e0205 */
[----:B------:R-:W-:Y:S01]  /*6b60*/  PRMT R0, R4, 0x7610, R0 ;  /* 0x0000761004007816 */ /* 0x000fe20000000000 */
[----:B------:R-:W-:-:S05]  /*6b70*/  IMAD R22, R22, R28, R21 ;  /* 0x0000001c16167224 */ /* 0x000fca00078e0215 */
[----:B------:R-:W-:Y:S02]  /*6b80*/  SEL R18, R3, R22, !P0 ;  /* 0x0000001603127207 */ /* 0x000fe40004000000 */
[----:B------:R-:W-:-:S07]  /*6b90*/  SEL R22, R22, R3, !P0 ;  /* 0x0000000316167207 */ /* 0x000fce0004000000 */
.L_x_109:
[----:B------:R-:W-:Y:S02]  /*6ba0*/  LOP3.LUT P0, RZ, R0, 0xff, RZ, 0xc0, !PT ;  /* 0x000000ff00ff7812 */ /* 0x000fe4000780c0ff */
[----:B------:R-:W-:-:S11]  /*6bb0*/  LOP3.LUT R82, R82, 0x1, RZ, 0x3c, !PT ;  /* 0x0000000152527812 */ /* 0x000fd600078e3cff */
[----:B------:R-:W-:Y:S05]  /*6bc0*/  @P0 BRA `(.L_x_112) ;  /* 0xffffffa800f80947 */ /* 0x000fea000383ffff */
[----:B------:R-:W-:Y:S05]  /*6bd0*/  EXIT ;  /* 0x000000000000794d */ /* 0x000fea0003800000 */
.L_x_14:
[----:B------:R-:W-:-:S08]  /*6be0*/  ISETP.NE.AND P0, PT, RZ, UR4, PT ;  /* 0x00000004ff007c0c */ /* 0x000fd0000bf05270 */
[----:B------:R-:W0:-:S00]  /*6bf0*/  USETMAXREG.DEALLOC.CTAPOOL 0x28 ;  /* 0x00000028000079c8 */ /* 0x000e0000080e0500 */
[----:B------:R-:W-:Y:S05]  /*6c00*/  @P0 EXIT ;  /* 0x000000000000094d */ /* 0x000fea0003800000 */
[----:B0-----:R-:W-:Y:S01]  /*6c10*/  LOP3.LUT P0, RZ, R3, 0xff, RZ, 0xc0, !PT ;  /* 0x000000ff03ff7812 */ /* 0x001fe2000780c0ff */
[----:B------:R-:W-:Y:S02]  /*6c20*/  IMAD.MOV.U32 R24, RZ, RZ, 0x1 ;  /* 0x00000001ff187424 */ /* 0x000fe400078e00ff */
[----:B------:R-:W-:-:S10]  /*6c30*/  IMAD.MOV.U32 R25, RZ, RZ, RZ ;  /* 0x000000ffff197224 */ /* 0x000fd400078e00ff */
[----:B------:R-:W-:Y:S05]  /*6c40*/  @!P0 BRA `(.L_x_113) ;  /* 0x0000001400088947 */ /* 0x000fea0003800000 */
[C---:B------:R-:W-:Y:S01]  /*6c50*/  ISETP.NE.AND P1, PT, R23.reuse, RZ, PT ;  /* 0x000000ff1700720c */ /* 0x040fe20003f25270 */
[----:B------:R-:W-:Y:S01]  /*6c60*/  ULDC UR44, c[0x0][0x658] ;  /* 0x00019600002c7ab9 */ /* 0x000fe20000000800 */
[----:B------:R-:W-:Y:S01]  /*6c70*/  LOP3.LUT P0, RZ, R0, 0x1f, RZ, 0xc0, !PT ;  /* 0x0000001f00ff7812 */ /* 0x000fe2000780c0ff */
[----:B------:R-:W-:Y:S01]  /*6c80*/  UMOV UR4, 0xffffffff ;  /* 0xffffffff00047882 */ /* 0x000fe20000000000 */
[----:B------:R-:W-:Y:S01]  /*6c90*/  LOP3.LUT R26, R26, 0xfffffffe, RZ, 0xc0, !PT ;  /* 0xfffffffe1a1a7812 */ /* 0x000fe200078ec0ff */
[----:B------:R-:W-:Y:S01]  /*6ca0*/  BSSY B7, `(.L_x_113) ;  /* 0x000013c000077945 */ /* 0x000fe20003800000 */
[----:B------:R-:W-:Y:S01]  /*6cb0*/  ISETP.NE.OR P0, PT, R23, RZ, !P0 ;  /* 0x000000ff1700720c */ /* 0x000fe20004705670 */
[----:B------:R-:W-:Y:S01]  /*6cc0*/  USHF.L.U32 UR4, UR4, UR44, URZ ;  /* 0x0000002c04047299 */ /* 0x000fe2000800063f */
[----:B------:R-:W-:Y:S01]  /*6cd0*/  IMAD.MOV.U32 R27, RZ, RZ, 0x1 ;  /* 0x00000001ff1b7424 */ /* 0x000fe200078e00ff */
[----:B------:R-:W-:Y:S01]  /*6ce0*/  ULDC UR43, c[0x0][0x600] ;  /* 0x00018000002b7ab9 */ /* 0x000fe20000000800 */
[----:B------:R-:W-:Y:S01]  /*6cf0*/  IMAD.MOV.U32 R24, RZ, RZ, 0x1 ;  /* 0x00000001ff187424 */ /* 0x000fe200078e00ff */
[----:B------:R-:W-:Y:S01]  /*6d00*/  UMOV UR5, 0x1 ;  /* 0x0000000100057882 */ /* 0x000fe20000000000 */
[----:B------:R-:W-:Y:S01]  /*6d10*/  IMAD.MOV.U32 R25, RZ, RZ, RZ ;  /* 0x000000ffff197224 */ /* 0x000fe200078e00ff */
[----:B------:R-:W-:Y:S01]  /*6d20*/  @P1 LOP3.LUT R26, R26, 0x1, RZ, 0xfc, !PT ;  /* 0x000000011a1a1812 */ /* 0x000fe200078efcff */
[----:B------:R-:W-:-:S02]  /*6d30*/  UIADD3 UR46, UR41, 0x1, URZ ;  /* 0x00000001292e7890 */ /* 0x000fc4000fffe03f */
[----:B------:R-:W-:Y:S01]  /*6d40*/  ULOP3.LUT UR47, UR40, 0x2, URZ, 0xfc, !UPT ;  /* 0x00000002282f7892 */ /* 0x000fe2000f8efc3f */
[----:B------:R-:W-:Y:S01]  /*6d50*/  LOP3.LUT R26, R26, 0xfffffffb, RZ, 0xc0, !PT ;  /* 0xfffffffb1a1a7812 */ /* 0x000fe200078ec0ff */
[----:B------:R-:W-:Y:S02]  /*6d60*/  UIADD3 UR43, UR43, -0x1, URZ ;  /* 0xffffffff2b2b7890 */ /* 0x000fe4000fffe03f */
[----:B------:R-:W-:Y:S01]  /*6d70*/  USHF.L.U32 UR44, UR5, UR44, URZ ;  /* 0x0000002c052c7299 */ /* 0x000fe2000800063f */
[----:B------:R-:W-:Y:S01]  /*6d80*/  @P0 LOP3.LUT R26, R26, 0x4, RZ, 0xfc, !PT ;  /* 0x000000041a1a0812 */ /* 0x000fe200078efcff */
[----:B------:R-:W-:Y:S01]  /*6d90*/  ULOP3.LUT UR45, URZ, UR4, URZ, 0x33, !UPT ;  /* 0x000000043f2d7292 */ /* 0x000fe2000f8e333f */
[----:B------:R-:W-:-:S11]  /*6da0*/  ULDC.64 UR38, c[0x0][0x198] ;  /* 0x0000660000267ab9 */ /* 0x000fd60000000a00 */
.L_x_127:
[----:B------:R-:W-:-:S03]  /*6db0*/  UMOV UR4, 0xffffffff ;  /* 0xffffffff00047882 */ /* 0x000fc60000000000 */
[----:B------:R-:W-:Y:S05]  /*6dc0*/  BRA.DIV UR4, `(.L_x_114) ;  /* 0x0000002204407947 */ /* 0x000fea000b800000 */
[----:B------:R-:W-:-:S13]  /*6dd0*/  ELECT P6, URZ, PT ;  /* 0x00000000003f782f */ /* 0x000fda00038c0000 */
.L_x_160:
[----:B------:R-:W-:Y:S04]  /*6de0*/  BSSY B6, `(.L_x_115) ;  /* 0x00000b4000067945 */ /* 0x000fe80003800000 */
[----:B------:R-:W-:Y:S05]  /*6df0*/  @!P6 BRA `(.L_x_116) ;  /* 0x0000000800c8e947 */ /* 0x000fea0003800000 */
[----:B------:R-:W0:Y:S01]  /*6e00*/  S2R R3, SR_CgaCtaId ;  /* 0x0000000000037919 */ /* 0x000e220000008800 */
[----:B------:R-:W-:-:S04]  /*6e10*/  MOV R28, 0x400 ;  /* 0x00000400001c7802 */ /* 0x000fc80000000f00 */
[----:B0-----:R-:W-:-:S05]  /*6e20*/  LEA R28, R3, R28, 0x18 ;  /* 0x0000001c031c7211 */ /* 0x001fca00078ec0ff */
[----:B------:R-:W-:-:S05]  /*6e30*/  VIADD R0, R28, 0x300 ;  /* 0x000003001c007836 */ /* 0x000fca0000000000 */
[----:B------:R-:W-:-:S13]  /*6e40*/  LOP3.LUT P0, RZ, R0, 0x9f, RZ, 0xc0, !PT ;  /* 0x0000009f00ff7812 */ /* 0x000fda000780c0ff */
[----:B------:R-:W-:Y:S05]  /*6e50*/  @!P0 BRA `(.L_x_117) ;  /* 0x0000000000408947 */ /* 0x000fea0003800000 */
[----:B------:R-:W-:Y:S01]  /*6e60*/  MOV R14, 0x0 ;  /* 0x00000000000e7802 */ /* 0x000fe20000000f00 */
[----:B------:R-:W-:Y:S01]  /*6e70*/  ULDC.64 UR4, c[0x4][0x70] ;  /* 0x01001c0000047ab9 */ /* 0x000fe20000000a00 */
[----:B------:R-:W-:Y:S01]  /*6e80*/  ULDC.64 UR6, c[0x4][0x8] ;  /* 0x0100020000067ab9 */ /* 0x000fe20000000a00 */
[----:B------:R-:W-:Y:S02]  /*6e90*/  IMAD.U32 R4, RZ, RZ, UR4 ;  /* 0x00000004ff047e24 */ /* 0x000fe4000f8e00ff */
[----:B------:R-:W-:Y:S01]  /*6ea0*/  IMAD.U32 R5, RZ, RZ, UR5 ;  /* 0x00000005ff057e24 */ /* 0x000fe2000f8e00ff */
[----:B------:R-:W0:Y:S01]  /*6eb0*/  LDC.64 R14, c[0x4][R14] ;  /* 0x010000000e0e7b82 */ /* 0x000e220000000a00 */
[----:B------:R-:W-:Y:S01]  /*6ec0*/  ULDC.64 UR4, c[0x4][0x78] ;  /* 0x01001e0000047ab9 */ /* 0x000fe20000000a00 */
[----:B------:R-:W-:Y:S02]  /*6ed0*/  IMAD.U32 R10, RZ, RZ, UR6 ;  /* 0x00000006ff0a7e24 */ /* 0x000fe4000f8e00ff */
[----:B------:R-:W-:-:S02]  /*6ee0*/  IMAD.U32 R6, RZ, RZ, UR4 ;  /* 0x00000004ff067e24 */ /* 0x000fc4000f8e00ff */
[----:B------:R-:W-:Y:S02]  /*6ef0*/  IMAD.U32 R7, RZ, RZ, UR5 ;  /* 0x00000005ff077e24 */ /* 0x000fe4000f8e00ff */
[----:B------:R-:W-:Y:S02]  /*6f00*/  IMAD.U32 R11, RZ, RZ, UR7 ;  /* 0x00000007ff0b7e24 */ /* 0x000fe4000f8e00ff */
[----:B------:R-:W-:Y:S02]  /*6f10*/  IMAD.MOV.U32 R8, RZ, RZ, 0x70 ;  /* 0x00000070ff087424 */ /* 0x000fe400078e00ff */
[----:B------:R-:W-:Y:S02]  /*6f20*/  IMAD.MOV.U32 R12, RZ, RZ, 0x1 ;  /* 0x00000001ff0c7424 */ /* 0x000fe400078e00ff */
[----:B------:R-:W-:-:S07]  /*6f30*/  IMAD.MOV.U32 R13, RZ, RZ, RZ ;  /* 0x000000ffff0d7224 */ /* 0x000fce00078e00ff */
[----:B------:R-:W-:-:S07]  /*6f40*/  LEPC R20, `(.L_x_117) ;  /* 0x000000001014794e */ /* 0x000fce0000000000 */
[----:B0----5:R-:W-:Y:S05]  /*6f50*/  CALL.ABS.NOINC R14 ;  /* 0x000000000e007343 */ /* 0x021fea0003c00000 */
.L_x_117:
        /* <DEDUP_REMOVED lines=19> */
.L_x_118:
[----:B------:R-:W0:Y:S02]  /*7090*/  LDC R0, c[0x0][0x28c] ;  /* 0x0000a300ff007b82 */ /* 0x000e240000000800 */
[----:B0-----:R-:W-:-:S13]  /*70a0*/  ISETP.GE.AND P0, PT, R0, 0x1, PT ;  /* 0x000000010000780c */ /* 0x001fda0003f06270 */
[----:B------:R-:W-:Y:S05]  /*70b0*/  @!P0 BRA `(.L_x_116) ;  /* 0x0000000800188947 */ /* 0x000fea0003800000 */
[----:B------:R-:W-:Y:S02]  /*70c0*/  IMAD.SHL.U32 R22, R22, 0x40, RZ ;  /* 0x0000004016167824 */ /* 0x000fe400078e00ff */
[----:B------:R-:W-:Y:S02]  /*70d0*/  IMAD.SHL.U32 R18, R18, 0x40, RZ ;  /* 0x0000004012127824 */ /* 0x000fe400078e00ff */
[----:B------:R-:W-:Y:S02]  /*70e0*/  IMAD.MOV.U32 R6, RZ, RZ, RZ ;  /* 0x000000ffff067224 */ /* 0x000fe400078e00ff */
[----:B------:R-:W-:Y:S02]  /*70f0*/  IMAD.U32 R8, RZ, RZ, UR46 ;  /* 0x0000002eff087e24 */ /* 0x000fe4000f8e00ff */
[----:B------:R-:W-:Y:S02]  /*7100*/  IMAD.MOV.U32 R0, RZ, RZ, R24 ;  /* 0x000000ffff007224 */ /* 0x000fe400078e0018 */
[----:B------:R-:W-:-:S02]  /*7110*/  IMAD.MOV.U32 R3, RZ, RZ, R25 ;  /* 0x000000ffff037224 */ /* 0x000fc400078e0019 */
[C---:B------:R-:W-:Y:S02]  /*7120*/  VIADD R9, R22.reuse, 0x8 ;  /* 0x0000000816097836 */ /* 0x040fe40000000000 */
[C---:B------:R-:W-:Y:S02]  /*7130*/  VIADD R10, R22.reuse, 0x10 ;  /* 0x00000010160a7836 */ /* 0x040fe40000000000 */
[C---:B------:R-:W-:Y:S02]  /*7140*/  VIADD R11, R22.reuse, 0x18 ;  /* 0x00000018160b7836 */ /* 0x040fe40000000000 */
[C---:B------:R-:W-:Y:S02]  /*7150*/  VIADD R12, R22.reuse, 0x20 ;  /* 0x00000020160c7836 */ /* 0x040fe40000000000 */
[C---:B------:R-:W-:Y:S02]  /*7160*/  VIADD R13, R22.reuse, 0x28 ;  /* 0x00000028160d7836 */ /* 0x040fe40000000000 */
[----:B------:R-:W-:-:S02]  /*7170*/  VIADD R14, R22, 0x30 ;  /* 0x00000030160e7836 */ /* 0x000fc40000000000 */
[----:B------:R-:W-:Y:S02]  /*7180*/  VIADD R15, R22, 0x38 ;  /* 0x00000038160f7836 */ /* 0x000fe40000000000 */
[C---:B------:R-:W-:Y:S02]  /*7190*/  VIADD R20, R18.reuse, 0x8 ;  /* 0x0000000812147836 */ /* 0x040fe40000000000 */
[C---:B------:R-:W-:Y:S02]  /*71a0*/  VIADD R21, R18.reuse, 0x10 ;  /* 0x0000001012157836 */ /* 0x040fe40000000000 */
[C---:B------:R-:W-:Y:S02]  /*71b0*/  VIADD R29, R18.reuse, 0x18 ;  /* 0x00000018121d7836 */ /* 0x040fe40000000000 */
[C---:B------:R-:W-:Y:S02]  /*71c0*/  VIADD R30, R18.reuse, 0x20 ;  /* 0x00000020121e7836 */ /* 0x040fe40000000000 */
[----:B------:R-:W-:-:S02]  /*71d0*/  VIADD R31, R18, 0x28 ;  /* 0x00000028121f7836 */ /* 0x000fc40000000000 */
[C---:B------:R-:W-:Y:S02]  /*71e0*/  VIADD R32, R18.reuse, 0x30 ;  /* 0x0000003012207836 */ /* 0x040fe40000000000 */
[----:B------:R-:W-:-:S07]  /*71f0*/  VIADD R33, R18, 0x38 ;  /* 0x0000003812217836 */ /* 0x000fce0000000000 */
.L_x_122:
[----:B------:R-:W-:Y:S01]  /*7200*/  IMAD R7, R3, 0x8, R28 ;  /* 0x0000000803077824 */ /* 0x000fe200078e021c */
[----:B------:R-:W-:Y:S02]  /*7210*/  SHF.L.U32 R4, R0, 0x1f, RZ ;  /* 0x0000001f00047819 */ /* 0x000fe400000006ff */
[----:B------:R-:W-:Y:S02]  /*7220*/  ISETP.NE.AND P1, PT, R23, RZ, PT ;  /* 0x000000ff1700720c */ /* 0x000fe40003f25270 */
[----:B------:R-:W0:Y:S11]  /*7230*/  SYNCS.PHASECHK.TRANS64.TRYWAIT P0, [R7+URZ+0x70], R4 ;  /* 0x00007004070075a7 */ /* 0x000e36000800017f */
[----:B------:R-:W1:Y:S01]  /*7240*/  @!P1 LDC R5, c[0x0][0x500] ;  /* 0x00014000ff059b82 */ /* 0x000e620000000800 */
[----:B0-----:R-:W-:Y:S05]  /*7250*/  @!P0 BRA `(.L_x_119) ;  /* 0x0000001c003c8947 */ /* 0x001fea0003800000 */
.L_x_161:
[----:B------:R-:W-:Y:S01]  /*7260*/  ISETP.NE.AND P0, PT, R23, RZ, PT ;  /* 0x000000ff1700720c */ /* 0x000fe20003f05270 */
[----:B------:R-:W-:-:S04]  /*7270*/  UPRMT UR4, UR47, 0x9910, URZ ;  /* 0x000099102f047896 */ /* 0x000fc8000800003f */
[----:B------:R-:W-:-:S08]  /*7280*/  UISETP.NE.AND UP0, UPT, UR4, 0x2, UPT ;  /* 0x000000020400788c */ /* 0x000fd0000bf05270 */
[----:B-1----:R1:W-:Y:S01]  /*7290*/  @!P0 SYNCS.ARRIVE.TRANS64 RZ, [R7+URZ], R5 ;  /* 0x0000000507ff89a7 */ /* 0x0023e2000800003f */
[----:B------:R-:W-:-:S13]  /*72a0*/  PLOP3.LUT P0, PT, PT, PT, UP0, 0x80, 0x0 ;  /* 0x000000000000781c */ /* 0x000fda0003f0f008 */
[----:B-1----:R-:W-:Y:S05]  /*72b0*/  @P0 BRA `(.L_x_120) ;  /* 0x0000000000040947 */ /* 0x002fea0003800000 */
[----:B------:R-:W-:Y:S01]  /*72c0*/  BPT.TRAP 0x1 ;  /* 0x000000040000795c */ /* 0x000fe20000300000 */
.L_x_120:
[----:B------:R-:W-:-:S13]  /*72d0*/  LOP3.LUT P0, RZ, R26, 0x4, RZ, 0xc0, !PT ;  /* 0x000000041aff7812 */ /* 0x000fda000780c0ff */
[----:B------:R-:W-:Y:S05]  /*72e0*/  @P0 BRA `(.L_x_121) ;  /* 0x0000000000040947 */ /* 0x000fea0003800000 */
[----:B------:R-:W-:Y:S01]  /*72f0*/  BPT.TRAP 0x1 ;  /* 0x000000040000795c */ /* 0x000fe20000300000 */
.L_x_121:
[----:B0-----:R-:W-:Y:S01]  /*7300*/  IMAD R4, R3, 0x2000, R28 ;  /* 0x0000200003047824 */ /* 0x001fe200078e021c */
[----:B------:R-:W-:Y:S01]  /*7310*/  R2UR UR9, R7 ;  /* 0x00000000070972ca */ /* 0x000fe200000e0000 */
[----:B------:R-:W-:Y:S01]  /*7320*/  UIADD3 UR14, UP0, UR38, 0xf0, URZ ;  /* 0x000000f0260e7890 */ /* 0x000fe2000ff1e03f */
[----:B------:R-:W-:Y:S01]  /*7330*/  R2UR UR10, R22 ;  /* 0x00000000160a72ca */ /* 0x000fe200000e0000 */
[----:B------:R-:W-:Y:S01]  /*7340*/  UMOV UR4, 0x0 ;  /* 0x0000000000047882 */ /* 0x000fe20000000000 */
[----:B------:R-:W-:Y:S01]  /*7350*/  R2UR UR13, R4 ;  /* 0x00000000040d72ca */ /* 0x000fe200000e0000 */
[----:B------:R-:W-:Y:S01]  /*7360*/  UIADD3.X UR15, URZ, UR39, URZ, UP0, !UPT ;  /* 0x000000273f0f7290 */ /* 0x000fe200087fe43f */
[----:B------:R-:W-:Y:S01]  /*7370*/  R2UR UR11, R6 ;  /* 0x00000000060b72ca */ /* 0x000fe200000e0000 */
[----:B------:R-:W-:Y:S01]  /*7380*/  UMOV UR5, 0x10000000 ;  /* 0x1000000000057882 */ /* 0x000fe20000000000 */
[----:B------:R-:W-:Y:S01]  /*7390*/  R2UR UR12, R19 ;  /* 0x00000000130c72ca */ /* 0x000fe200000e0000 */
[----:B------:R-:W-:Y:S01]  /*73a0*/  UIADD3 UR6, UP1, UR38, 0x1f0, URZ ;  /* 0x000001f026067890 */ /* 0x000fe2000ff3e03f */
[----:B------:R-:W-:Y:S01]  /*73b0*/  R2UR UR19, R9 ;  /* 0x00000000091372ca */ /* 0x000fe200000e0000 */
[----:B------:R-:W-:Y:S01]  /*73c0*/  VIADD R8, R8, 0xffffffff ;  /* 0xffffffff08087836 */ /* 0x000fe20000000000 */
[----:B------:R-:W-:Y:S01]  /*73d0*/  R2UR UR20, R10 ;  /* 0x000000000a1472ca */ /* 0x000fe200000e0000 */
[----:B------:R-:W-:Y:S01]  /*73e0*/  UIADD3.X UR7, URZ, UR39, URZ, UP1, !UPT ;  /* 0x000000273f077290 */ /* 0x000fe20008ffe43f */
[----:B------:R-:W-:Y:S01]  /*73f0*/  R2UR UR21, R11 ;  /* 0x000000000b1572ca */ /* 0x000fe200000e0000 */
[----:B------:R-:W-:Y:S01]  /*7400*/  VIADD R3, R3, 0x1 ;  /* 0x0000000103037836 */ /* 0x000fe20000000000 */
[----:B------:R-:W-:Y:S01]  /*7410*/  R2UR UR22, R12 ;  /* 0x000000000c1672ca */ /* 0x000fe200000e0000 */
[----:B------:R-:W-:Y:S01]  /*7420*/  UIADD3 UR8, UR13, 0x300, URZ ;  /* 0x000003000d087890 */ /* 0x000fe2000fffe03f */
[----:B------:R-:W-:Y:S01]  /*7430*/  R2UR UR23, R13 ;  /* 0x000000000d1772ca */ /* 0x000fe200000e0000 */
[----:B------:R-:W-:Y:S01]  /*7440*/  UIADD3 UR16, UR13, 0x700, URZ ;  /* 0x000007000d107890 */ /* 0x000fe2000fffe03f */
[----:B------:R-:W-:Y:S01]  /*7450*/  ISETP.GT.AND P1, PT, R8, 0x1, PT ;  /* 0x000000010800780c */ /* 0x000fe20003f24270 */
[----:B------:R-:W-:Y:S01]  /*7460*/  UIADD3 UR17, UR13, 0xb00, URZ ;  /* 0x00000b000d117890 */ /* 0x000fe2000fffe03f */
[----:B------:R-:W-:Y:S01]  /*7470*/  ISETP.NE.AND P0, PT, R3, 0xe, PT ;  /* 0x0000000e0300780c */ /* 0x000fe20003f05270 */
[----:B------:R-:W-:Y:S01]  /*7480*/  UIADD3 UR18, UR13, 0xf00, URZ ;  /* 0x00000f000d127890 */ /* 0x000fe2000fffe03f */
[----:B------:R-:W-:-:S02]  /*7490*/  VIADD R6, R6, 0x20 ;  /* 0x0000002006067836 */ /* 0x000fc40000000000 */
[----:B------:R0:W-:Y:S01]  /*74a0*/  UTMALDG.3D [UR8], [UR14], desc[UR4] ;  /* 0x000004080e0075b4 */ /* 0x0001e20008011000 */
[----:B------:R-:W-:Y:S02]  /*74b0*/  SEL R5, RZ, 0x1, P0 ;  /* 0x00000001ff057807 */ /* 0x000fe40000000000 */
[----:B------:R-:W-:Y:S02]  /*74c0*/  SEL R3, R3, RZ, P0 ;  /* 0x000000ff03037207 */ /* 0x000fe40000000000 */
[----:B------:R-:W-:Y:S01]  /*74d0*/  LOP3.LUT R0, R0, R5, RZ, 0x3c, !PT ;  /* 0x0000000500007212 */ /* 0x000fe200078e3cff */
[----:B0-----:R-:W-:Y:S01]  /*74e0*/  UMOV UR8, UR16 ;  /* 0x0000001000087c82 */ /* 0x001fe20008000000 */
[----:B------:R-:W-:Y:S01]  /*74f0*/  UMOV UR10, UR19 ;  /* 0x00000013000a7c82 */ /* 0x000fe20008000000 */
[----:B------:R-:W-:Y:S01]  /*7500*/  R2UR UR19, R14 ;  /* 0x000000000e1372ca */ /* 0x000fe200000e0000 */
[----:B------:R-:W-:Y:S01]  /*7510*/  UIADD3 UR16, UR13, 0x1300, URZ ;  /* 0x000013000d107890 */ /* 0x000fe2000fffe03f */
[----:B------:R0:W-:Y:S02]  /*7520*/  UTMALDG.3D [UR8], [UR14], desc[UR4] ;  /* 0x000004080e0075b4 */ /* 0x0001e40008011000 */
        /* <DEDUP_REMOVED lines=22> */
[----:B------:R-:W-:Y:S01]  /*7690*/  UIADD3 UR18, UR13, 0x1c700, URZ ;  /* 0x0001c7000d127890 */ /* 0x000fe2000fffe03f */
[----:B------:R0:W-:Y:S01]  /*76a0*/  UTMALDG.3D [UR8], [UR14], desc[UR4] ;  /* 0x000004080e0075b4 */ /* 0x0001e20008011000 */
[----:B------:R-:W-:Y:S01]  /*76b0*/  R2UR UR19, R29 ;  /* 0x000000001d1372ca */ /* 0x000fe200000e0000 */
        /* <DEDUP_REMOVED lines=10> */
[----:B------:R-:W-:-:S02]  /*7760*/  UIADD3 UR14, UR13, 0x1d700, URZ ;  /* 0x0001d7000d0e7890 */ /* 0x000fc4000fffe03f */
[----:B------:R-:W-:Y:S01]  /*7770*/  UIADD3 UR15, UR13, 0x1db00, URZ ;  /* 0x0001db000d0f7890 */ /* 0x000fe2000fffe03f */
[----:B0-----:R-:W-:Y:S01]  /*7780*/  UMOV UR8, UR18 ;  /* 0x0000001200087c82 */ /* 0x001fe20008000000 */
[----:B------:R-:W-:Y:S01]  /*7790*/  UMOV UR10, UR22 ;  /* 0x00000016000a7c82 */ /* 0x000fe20008000000 */
[----:B------:R-:W-:Y:S01]  /*77a0*/  UIADD3 UR18, UR13, 0x1d300, URZ ;  /* 0x0001d3000d127890 */ /* 0x000fe2000fffe03f */
[----:B------:R0:W-:Y:S01]  /*77b0*/  UTMALDG.3D [UR8], [UR6], desc[UR4] ;  /* 0x00000408060075b4 */ /* 0x0001e20008011000 */
[----:B------:R-:W-:Y:S01]  /*77c0*/  UIADD3 UR13, UR13, 0x1df00, URZ ;  /* 0x0001df000d0d7890 */ /* 0x000fe2000fffe03f */
[----:B0-----:R-:W-:Y:S01]  /*77d0*/  UMOV UR8, UR16 ;  /* 0x0000001000087c82 */ /* 0x001fe20008000000 */
[----:B------:R-:W-:Y:S01]  /*77e0*/  UMOV UR10, UR23 ;  /* 0x00000017000a7c82 */ /* 0x000fe20008000000 */
[----:B------:R-:W-:Y:S01]  /*77f0*/  R2UR UR16, R32 ;  /* 0x00000000201072ca */ /* 0x000fe200000e0000 */
[----:B------:R0:W-:Y:S02]  /*7800*/  UTMALDG.3D [UR8], [UR6], desc[UR4] ;  /* 0x00000408060075b4 */ /* 0x0001e40008011000 */
[----:B0-----:R-:W-:Y:S01]  /*7810*/  UMOV UR8, UR17 ;  /* 0x0000001100087c82 */ /* 0x001fe20008000000 */
[----:B------:R-:W-:Y:S01]  /*7820*/  R2UR UR17, R33 ;  /* 0x00000000211172ca */ /* 0x000fe200000e0000 */
[----:B------:R-:W-:-:S02]  /*7830*/  UMOV UR10, UR19 ;  /* 0x00000013000a7c82 */ /* 0x000fc40008000000 */
[----:B------:R0:W-:Y:S02]  /*7840*/  UTMALDG.3D [UR8], [UR6], desc[UR4] ;  /* 0x00000408060075b4 */ /* 0x0001e40008011000 */
[----:B0-----:R-:W-:Y:S01]  /*7850*/  UMOV UR8, UR18 ;  /* 0x0000001200087c82 */ /* 0x001fe20008000000 */
[----:B------:R-:W-:Y:S02]  /*7860*/  UMOV UR10, UR20 ;  /* 0x00000014000a7c82 */ /* 0x000fe40008000000 */
[----:B------:R0:W-:Y:S02]  /*7870*/  UTMALDG.3D [UR8], [UR6], desc[UR4] ;  /* 0x00000408060075b4 */ /* 0x0001e40008011000 */
[----:B0-----:R-:W-:Y:S01]  /*7880*/  UMOV UR8, UR14 ;  /* 0x0000000e00087c82 */ /* 0x001fe20008000000 */
[----:B------:R-:W-:Y:S02]  /*7890*/  UMOV UR10, UR21 ;  /* 0x00000015000a7c82 */ /* 0x000fe40008000000 */
[----:B------:R0:W-:Y:S02]  /*78a0*/  UTMALDG.3D [UR8], [UR6], desc[UR4] ;  /* 0x00000408060075b4 */ /* 0x0001e40008011000 */
[----:B0-----:R-:W-:Y:S01]  /*78b0*/  UMOV UR8, UR15 ;  /* 0x0000000f00087c82 */ /* 0x001fe20008000000 */
[----:B------:R-:W-:-:S02]  /*78c0*/  UMOV UR10, UR16 ;  /* 0x00000010000a7c82 */ /* 0x000fc40008000000 */
[----:B------:R0:W-:Y:S02]  /*78d0*/  UTMALDG.3D [UR8], [UR6], desc[UR4] ;  /* 0x00000408060075b4 */ /* 0x0001e40008011000 */
[----:B0-----:R-:W-:Y:S01]  /*78e0*/  UMOV UR8, UR13 ;  /* 0x0000000d00087c82 */ /* 0x001fe20008000000 */
[----:B------:R-:W-:Y:S02]  /*78f0*/  UMOV UR10, UR17 ;  /* 0x00000011000a7c82 */ /* 0x000fe40008000000 */
[----:B------:R0:W-:Y:S02]  /*7900*/  UTMALDG.3D [UR8], [UR6], desc[UR4] ;  /* 0x00000408060075b4 */ /* 0x0001e40008011000 */
[----:B0-----:R-:W-:Y:S05]  /*7910*/  @P1 BRA `(.L_x_122) ;  /* 0xfffffff800381947 */ /* 0x001fea000383ffff */
.L_x_116:
[----:B------:R-:W-:Y:S05]  /*7920*/  BSYNC B6 ;  /* 0x0000000000067941 */ /* 0x000fea0003800000 */
.L_x_115:
[----:B------:R-:W-:Y:S01]  /*7930*/  LOP3.LUT P2, RZ, R27, 0xff, RZ, 0xc0, !PT ;  /* 0x000000ff1bff7812 */ /* 0x000fe2000784c0ff */
[----:B------:R-:W-:Y:S01]  /*7940*/  VIADD R0, R25, UR41 ;  /* 0x0000002919007c36 */ /* 0x000fe20008000000 */
[----:B------:R-:W-:Y:S01]  /*7950*/  ULDC.64 UR4, c[0x0][0x650] ;  /* 0x0001940000047ab9 */ /* 0x000fe20000000a00 */
[----:B------:R-:W-:Y:S01]  /*7960*/  IMAD.U32 R7, RZ, RZ, UR41 ;  /* 0x00000029ff077e24 */ /* 0x000fe2000f8e00ff */
[----:B------:R-:W-:Y:S01]  /*7970*/  UISETP.GE.U32.AND UP0, UPT, UR41, 0xe, UPT ;  /* 0x0000000e2900788c */ /* 0x000fe2000bf06070 */
[----:B------:R-:W-:Y:S01]  /*7980*/  BSSY B0, `(.L_x_123) ;  /* 0x000006b000007945 */ /* 0x000fe20003800000 */
[----:B------:R-:W-:Y:S01]  /*7990*/  ISETP.GT.U32.AND P0, PT, R0, 0xd, PT ;  /* 0x0000000d0000780c */ /* 0x000fe20003f04070 */
[----:B------:R-:W-:Y:S01]  /*79a0*/  IMAD.MOV.U32 R22, RZ, RZ, -0x1 ;  /* 0xffffffffff167424 */ /* 0x000fe200078e00ff */
[----:B------:R-:W-:Y:S01]  /*79b0*/  SHF.R.U32.HI R4, RZ, 0x1, R0 ;  /* 0x00000001ff047819 */ /* 0x000fe20000011600 */
[----:B------:R-:W-:Y:S01]  /*79c0*/  IMAD.MOV.U32 R18, RZ, RZ, -0x1 ;  /* 0xffffffffff127424 */ /* 0x000fe200078e00ff */
[----:B------:R-:W-:Y:S01]  /*79d0*/  ISETP.LT.U32.AND P0, PT, R7, 0xe, P0 ;  /* 0x0000000e0700780c */ /* 0x000fe20000701070 */
[----:B------:R-:W-:Y:S01]  /*79e0*/  IMAD.MOV.U32 R19, RZ, RZ, -0x1 ;  /* 0xffffffffff137424 */ /* 0x000fe200078e00ff */
[----:B------:R-:W-:Y:S01]  /*79f0*/  PLOP3.LUT P1, PT, PT, PT, UP0, 0x80, 0x0 ;  /* 0x000000000000781c */ /* 0x000fe20003f2f008 */
[----:B------:R-:W0:Y:S01]  /*7a00*/  @P2 S2R R6, SR_CgaCtaId ;  /* 0x0000000000062919 */ /* 0x000e220000008800 */
[----:B------:R-:W-:Y:S01]  /*7a10*/  @P2 MOV R3, 0x400 ;  /* 0x0000040000032802 */ /* 0x000fe20000000f00 */
[----:B------:R-:W-:Y:S01]  /*7a20*/  IMAD.WIDE.U32 R4, R4, -0x6db6db6d, RZ ;  /* 0x9249249304047825 */ /* 0x000fe200078e00ff */
[----:B------:R-:W-:-:S04]  /*7a30*/  PRMT R27, RZ, 0x7610, R27 ;  /* 0x00007610ff1b7816 */ /* 0x000fc8000000001b */
[----:B------:R-:W-:-:S05]  /*7a40*/  SHF.R.U32.HI R5, RZ, 0x2, R5 ;  /* 0x00000002ff057819 */ /* 0x000fca0000011605 */
[--C-:B------:R-:W-:Y:S01]  /*7a50*/  IMAD R25, R5, -0xe, R0.reuse ;  /* 0xfffffff205197824 */ /* 0x100fe200078e0200 */
[----:B------:R-:W-:Y:S02]  /*7a60*/  PRMT R0, RZ, 0x7610, R0 ;  /* 0x00007610ff007816 */ /* 0x000fe40000000000 */
[----:B0-----:R-:W-:-:S04]  /*7a70*/  @P2 LEA R3, R6, R3, 0x18 ;  /* 0x0000000306032211 */ /* 0x001fc800078ec0ff */
[----:B------:R0:W-:Y:S01]  /*7a80*/  @P2 SYNCS.ARRIVE.TRANS64.A1T0 RZ, [R3+URZ+0x118], RZ ;  /* 0x000118ff03ff29a7 */ /* 0x0001e2000810003f */
[----:B------:R-:W-:-:S04]  /*7a90*/  IADD3 R16, P2, R16, UR36, RZ ;  /* 0x0000002410107c10 */ /* 0x000fc8000ff5e0ff */
[----:B------:R-:W-:Y:S02]  /*7aa0*/  IADD3.X R17, R17, UR42, RZ, P2, !PT ;  /* 0x0000002a11117c10 */ /* 0x000fe400097fe4ff */
[----:B0-----:R-:W-:Y:S02]  /*7ab0*/  SEL R3, RZ, 0x1, !P0 ;  /* 0x00000001ff037807 */ /* 0x001fe40004000000 */
[----:B------:R-:W-:Y:S02]  /*7ac0*/  ISETP.GE.U32.AND P0, PT, R16, UR4, PT ;  /* 0x0000000410007c0c */ /* 0x000fe4000bf06070 */
[----:B------:R-:W-:Y:S02]  /*7ad0*/  LOP3.LUT R24, R24, R3, RZ, 0x3c, !PT ;  /* 0x0000000318187212 */ /* 0x000fe400078e3cff */
[----:B------:R-:W-:Y:S02]  /*7ae0*/  ISETP.GE.U32.AND.EX P0, PT, R17, UR5, PT, P0 ;  /* 0x0000000511007c0c */ /* 0x000fe4000bf06100 */
[----:B------:R-:W-:-:S11]  /*7af0*/  @P1 LOP3.LUT R24, R24, 0x1, R5, 0x78, !PT ;  /* 0x0000000118181812 */ /* 0x000fd600078e7805 */
[----:B------:R-:W-:Y:S05]  /*7b00*/  @P0 BRA `(.L_x_124) ;  /* 0x0000000400480947 */ /* 0x000fea0003800000 */
[----:B------:R-:W-:Y:S01]  /*7b10*/  ULDC.64 UR4, c[0x0][0x628] ;  /* 0x00018a0000047ab9 */ /* 0x000fe20000000a00 */
[----:B------:R-:W0:Y:S01]  /*7b20*/  S2R R3, SR_CTAID.X ;  /* 0x0000000000037919 */ /* 0x000e220000002500 */
[----:B------:R-:W-:Y:S01]  /*7b30*/  ISETP.NE.U32.AND P0, PT, RZ, UR4, PT ;  /* 0x00000004ff007c0c */ /* 0x000fe2000bf05070 */
[----:B------:R-:W-:Y:S01]  /*7b40*/  ULDC UR7, c[0x0][0x630] ;  /* 0x00018c0000077ab9 */ /* 0x000fe20000000800 */
[----:B------:R-:W-:Y:S01]  /*7b50*/  IMAD.MOV.U32 R4, RZ, RZ, R16 ;  /* 0x000000ffff047224 */ /* 0x000fe200078e0010 */
[----:B------:R-:W1:Y:S01]  /*7b60*/  S2R R0, SR_CTAID.Y ;  /* 0x0000000000007919 */ /* 0x000e620000002600 */
[----:B------:R-:W-:Y:S01]  /*7b70*/  ISETP.NE.AND.EX P0, PT, RZ, UR5, PT, P0 ;  /* 0x00000005ff007c0c */ /* 0x000fe2000bf05300 */
[----:B------:R-:W-:-:S12]  /*7b80*/  IMAD.MOV.U32 R5, RZ, RZ, R17 ;  /* 0x000000ffff057224 */ /* 0x000fd800078e0011 */
[----:B------:R-:W-:Y:S05]  /*7b90*/  @!P0 BRA `(.L_x_125) ;  /* 0x0000000000288947 */ /* 0x000fea0003800000 */
[----:B------:R-:W-:Y:S02]  /*7ba0*/  ULDC UR6, c[0x0][0x634] ;  /* 0x00018d0000067ab9 */ /* 0x000fe40000000800 */
[----:B------:R-:W-:-:S05]  /*7bb0*/  IADD3 R9, P0, R16, UR6, RZ ;  /* 0x0000000610097c10 */ /* 0x000fca000ff1e0ff */
[----:B------:R-:W-:-:S04]  /*7bc0*/  IMAD.X R11, RZ, RZ, R17, P0 ;  /* 0x000000ffff0b7224 */ /* 0x000fc800000e0611 */
[----:B------:R-:W-:-:S04]  /*7bd0*/  IMAD.WIDE.U32 R6, R11, UR4, RZ ;  /* 0x000000040b067c25 */ /* 0x000fc8000f8e00ff */
[----:B------:R-:W-:-:S04]  /*7be0*/  IMAD.WIDE.U32 R6, P0, R9, UR5, R6 ;  /* 0x0000000509067c25 */ /* 0x000fc8000f800006 */
[----:B------:R-:W-:-:S04]  /*7bf0*/  IMAD.WIDE.U32 R8, R9, UR4, RZ ;  /* 0x0000000409087c25 */ /* 0x000fc8000f8e00ff */
[----:B------:R-:W-:Y:S01]  /*7c00*/  IMAD.X R5, RZ, RZ, RZ, P0 ;  /* 0x000000ffff057224 */ /* 0x000fe200000e06ff */
[----:B------:R-:W-:Y:S01]  /*7c10*/  IADD3 RZ, P0, R9, R6, RZ ;  /* 0x0000000609ff7210 */ /* 0x000fe20007f1e0ff */
[----:B------:R-:W-:-:S04]  /*7c20*/  IMAD.MOV.U32 R4, RZ, RZ, R7 ;  /* 0x000000ffff047224 */ /* 0x000fc800078e0007 */
[----:B------:R-:W-:-:S08]  /*7c30*/  IMAD.WIDE.U32.X R4, R11, UR5, R4, P0 ;  /* 0x000000050b047c25 */ /* 0x000fd000080e0404 */
.L_x_125:
[--C-:B------:R-:W-:Y:S01]  /*7c40*/  SHF.R.U64 R19, R4, UR7, R5.reuse ;  /* 0x0000000704137c19 */ /* 0x100fe20008001205 */
[----:B------:R-:W-:Y:S01]  /*7c50*/  ULDC.64 UR4, c[0x0][0x620] ;  /* 0x0001880000047ab9 */ /* 0x000fe20000000a00 */
[----:B------:R-:W-:Y:S01]  /*7c60*/  SHF.R.U32.HI R4, RZ, UR7, R5 ;  /* 0x00000007ff047c19 */ /* 0x000fe20008011605 */
[----:B------:R-:W-:Y:S01]  /*7c70*/  ULDC.64 UR8, c[0x0][0x640] ;  /* 0x0001900000087ab9 */ /* 0x000fe20000000a00 */
[----:B------:R-:W-:Y:S01]  /*7c80*/  IADD3 R7, P0, RZ, -R19, RZ ;  /* 0x80000013ff077210 */ /* 0x000fe20007f1e0ff */
[----:B------:R-:W2:Y:S01]  /*7c90*/  LDC R13, c[0x0][0x148] ;  /* 0x00005200ff0d7b82 */ /* 0x000ea20000000800 */
[----:B0-----:R-:W-:Y:S01]  /*7ca0*/  I2FP.F32.U32 R8, R3 ;  /* 0x0000000300087245 */ /* 0x001fe20000201000 */
[----:B------:R-:W-:Y:S02]  /*7cb0*/  ULDC UR6, c[0x0][0x608] ;  /* 0x0001820000067ab9 */ /* 0x000fe40000000800 */
[----:B------:R-:W-:Y:S01]  /*7cc0*/  IMAD.X R4, RZ, RZ, ~R4, P0 ;  /* 0x000000ffff047224 */ /* 0x000fe200000e0e04 */
[----:B------:R-:W-:-:S03]  /*7cd0*/  ISETP.NE.U32.AND P0, PT, RZ, UR8, PT ;  /* 0x00000008ff007c0c */ /* 0x000fc6000bf05070 */
[----:B------:R-:W-:Y:S01]  /*7ce0*/  IMAD R6, R4, UR4, RZ ;  /* 0x0000000404067c24 */ /* 0x000fe2000f8e02ff */
[----:B------:R-:W-:Y:S01]  /*7cf0*/  ISETP.NE.AND.EX P0, PT, RZ, UR9, PT, P0 ;  /* 0x00000009ff007c0c */ /* 0x000fe2000bf05300 */
[----:B------:R-:W-:Y:S01]  /*7d00*/  IMAD.WIDE.U32 R4, R7, UR4, R16 ;  /* 0x0000000407047c25 */ /* 0x000fe2000f8e0010 */
[----:B------:R-:W-:-:S03]  /*7d10*/  ULDC UR4, c[0x0][0x150] ;  /* 0x0000540000047ab9 */ /* 0x000fc60000000800 */
[----:B------:R-:W-:Y:S01]  /*7d20*/  FMUL R8, R8, UR4 ;  /* 0x0000000408087c20 */ /* 0x000fe20008400000 */
[----:B------:R-:W-:Y:S01]  /*7d30*/  IMAD R7, R7, UR5, R6 ;  /* 0x0000000507077c24 */ /* 0x000fe2000f8e0206 */
[----:B------:R-:W-:Y:S01]  /*7d40*/  ULDC UR4, c[0x0][0x618] ;  /* 0x0001860000047ab9 */ /* 0x000fe20000000800 */
[----:B------:R-:W0:Y:S01]  /*7d50*/  LDC R6, c[0x0][0x144] ;  /* 0x00005100ff067b82 */ /* 0x000e220000000800 */
[----:B------:R-:W-:Y:S01]  /*7d60*/  ULDC UR5, c[0x0][0x154] ;  /* 0x0000550000057ab9 */ /* 0x000fe20000000800 */
[----:B------:R-:W-:Y:S01]  /*7d70*/  IMAD.IADD R5, R5, 0x1, R7 ;  /* 0x0000000105057824 */ /* 0x000fe200078e0207 */
[----:B------:R-:W3:Y:S04]  /*7d80*/  F2I.U32.TRUNC.NTZ R8, R8 ;  /* 0x0000000800087305 */ /* 0x000ee8000020f000 */
[----:B------:R-:W-:-:S02]  /*7d90*/  SHF.R.U64 R10, R4, UR4, R5 ;  /* 0x00000004040a7c19 */ /* 0x000fc40008001205 */
[----:B-1----:R-:W-:Y:S02]  /*7da0*/  I2FP.F32.U32 R4, R0 ;  /* 0x0000000000047245 */ /* 0x002fe40000201000 */
[----:B------:R-:W-:Y:S01]  /*7db0*/  SHF.R.U32.HI R5, RZ, UR4, R5 ;  /* 0x00000004ff057c19 */ /* 0x000fe20008011605 */
[----:B------:R-:W-:Y:S02]  /*7dc0*/  ULDC UR4, c[0x0][0x658] ;  /* 0x0001960000047ab9 */ /* 0x000fe40000000800 */
[----:B------:R-:W-:Y:S01]  /*7dd0*/  FMUL R7, R4, UR5 ;  /* 0x0000000504077c20 */ /* 0x000fe20008400000 */
[--C-:B------:R-:W-:Y:S02]  /*7de0*/  SHF.R.U64 R12, R10, UR6, R5.reuse ;  /* 0x000000060a0c7c19 */ /* 0x100fe40008001205 */
[----:B------:R-:W-:Y:S01]  /*7df0*/  SHF.R.U32.HI R5, RZ, UR6, R5 ;  /* 0x00000006ff057c19 */ /* 0x000fe20008011605 */
[----:B------:R1:W4:Y:S01]  /*7e00*/  F2I.U32.TRUNC.NTZ R14, R7 ;  /* 0x00000007000e7305 */ /* 0x000322000020f000 */
[----:B---3--:R-:W-:-:S02]  /*7e10*/  IMAD.MOV R8, RZ, RZ, -R8 ;  /* 0x000000ffff087224 */ /* 0x008fc400078e0a08 */
[--C-:B------:R-:W-:Y:S02]  /*7e20*/  SHF.R.U64 R11, R12, UR4, R5.reuse ;  /* 0x000000040c0b7c19 */ /* 0x100fe40008001205 */
[----:B------:R-:W-:Y:S01]  /*7e30*/  SHF.R.U32.HI R5, RZ, UR4, R5 ;  /* 0x00000004ff057c19 */ /* 0x000fe20008011605 */
[----:B0-----:R-:W-:Y:S02]  /*7e40*/  IMAD R3, R6, R8, R3 ;  /* 0x0000000806037224 */ /* 0x001fe400078e0203 */
[----:B------:R-:W-:Y:S01]  /*7e50*/  IMAD.MOV.U32 R4, RZ, RZ, R11 ;  /* 0x000000ffff047224 */ /* 0x000fe200078e000b */
[----:B-12-4-:R-:W-:Y:S06]  /*7e60*/  @!P0 BRA `(.L_x_126) ;  /* 0x0000000000288947 */ /* 0x016fec0003800000 */
        /* <DEDUP_REMOVED lines=10> */
.L_x_126:
[----:B------:R-:W-:Y:S01]  /*7f10*/  ISETP.NE.AND P0, PT, R2, 0x1, PT ;  /* 0x000000010200780c */ /* 0x000fe20003f05270 */
[----:B------:R-:W-:Y:S01]  /*7f20*/  ULDC UR4, c[0x0][0x648] ;  /* 0x0001920000047ab9 */ /* 0x000fe20000000800 */
[----:B------:R-:W-:Y:S01]  /*7f30*/  IMAD.MOV R14, RZ, RZ, -R14 ;  /* 0x000000ffff0e7224 */ /* 0x000fe200078e0a0e */
[----:B------:R-:W-:Y:S01]  /*7f40*/  SHF.R.U64 R5, R4, UR4, R5 ;  /* 0x0000000404057c19 */ /* 0x000fe20008001205 */
[----:B------:R-:W-:Y:S01]  /*7f50*/  ULDC UR4, c[0x0][0x638] ;  /* 0x00018e0000047ab9 */ /* 0x000fe20000000800 */
[----:B------:R-:W-:Y:S01]  /*7f60*/  LOP3.LUT R12, R12, UR45, RZ, 0xc0, !PT ;  /* 0x0000002d0c0c7c12 */ /* 0x000fe2000f8ec0ff */
[----:B------:R-:W-:Y:S01]  /*7f70*/  ULDC UR5, c[0x0][0x610] ;  /* 0x0001840000057ab9 */ /* 0x000fe20000000800 */
[----:B------:R-:W-:-:S03]  /*7f80*/  LOP3.LUT R22, R10, UR43, RZ, 0xc0, !PT ;  /* 0x0000002b0a167c12 */ /* 0x000fc6000f8ec0ff */
[----:B------:R-:W-:-:S03]  /*7f90*/  IMAD R12, R5, UR44, R12 ;  /* 0x0000002c050c7c24 */ /* 0x000fc6000f8e020c */
[----:B------:R-:W-:Y:S02]  /*7fa0*/  @P0 IMAD R3, R13, R14, R0 ;  /* 0x0000000e0d030224 */ /* 0x000fe400078e0200 */
[----:B------:R-:W-:Y:S02]  /*7fb0*/  IMAD.MOV R0, RZ, RZ, -R5 ;  /* 0x000000ffff007224 */ /* 0x000fe400078e0a05 */
[----:B------:R-:W-:Y:S02]  /*7fc0*/  IMAD R3, R12, UR5, R3 ;  /* 0x000000050c037c24 */ /* 0x000fe4000f8e0203 */
[----:B------:R-:W-:Y:S01]  /*7fd0*/  IMAD R11, R0, UR4, R11 ;  /* 0x00000004000b7c24 */ /* 0x000fe2000f8e020b */
[----:B------:R-:W-:Y:S01]  /*7fe0*/  ULDC UR4, c[0x0][0x600] ;  /* 0x0001800000047ab9 */ /* 0x000fe20000000800 */
[----:B------:R-:W-:Y:S02]  /*7ff0*/  IMAD.MOV.U32 R0, RZ, RZ, 0x1 ;  /* 0x00000001ff007424 */ /* 0x000fe400078e00ff */
[----:B------:R-:W-:-:S05]  /*8000*/  IMAD R22, R11, UR4, R22 ;  /* 0x000000040b167c24 */ /* 0x000fca000f8e0216 */
[----:B------:R-:W-:Y:S02]  /*8010*/  SEL R18, R22, R3, !P0 ;  /* 0x0000000316127207 */ /* 0x000fe40004000000 */
[----:B------:R-:W-:-:S07]  /*8020*/  SEL R22, R3, R22, !P0 ;  /* 0x0000001603167207 */ /* 0x000fce0004000000 */
.L_x_124:
[----:B------:R-:W-:Y:S05]  /*8030*/  BSYNC B0 ;  /* 0x0000000000007941 */ /* 0x000fea0003800000 */
.L_x_123:
[----:B------:R-:W-:-:S13]  /*8040*/  LOP3.LUT P0, RZ, R0, 0xff, RZ, 0xc0, !PT ;  /* 0x000000ff00ff7812 */ /* 0x000fda000780c0ff */
[----:B------:R-:W-:Y:S05]  /*8050*/  @P0 BRA `(.L_x_127) ;  /* 0xffffffec00540947 */ /* 0x000fea000383ffff */
[----:B------:R-:W-:Y:S05]  /*8060*/  BSYNC B7 ;  /* 0x0000000000077941 */ /* 0x000fea0003800000 */
.L_x_113:
[----:B------:R-:W-:-:S03]  /*8070*/  UMOV UR4, 0xffffffff ;  /* 0xffffffff00047882 */ /* 0x000fc60000000000 */
[----:B------:R-:W-:Y:S05]  /*8080*/  BRA.DIV UR4, `(.L_x_128) ;  /* 0x0000000e04c47947 */ /* 0x000fea000b800000 */
[----:B------:R-:W-:-:S13]  /*8090*/  ELECT P6, URZ, PT ;  /* 0x00000000003f782f */ /* 0x000fda00038c0000 */
.L_x_164:
[----:B------:R-:W-:Y:S04]  /*80a0*/  BSSY B0, `(.L_x_129) ;  /* 0x0000086000007945 */ /* 0x000fe80003800000 */
[----:B------:R-:W-:Y:S05]  /*80b0*/  @!P6 BRA `(.L_x_130) ;  /* 0x000000080010e947 */ /* 0x000fea0003800000 */
[----:B------:R-:W-:-:S04]  /*80c0*/  ULOP3.LUT UR4, UR40, 0x2, URZ, 0xfc, !UPT ;  /* 0x0000000228047892 */ /* 0x000fc8000f8efc3f */
[----:B------:R-:W-:-:S06]  /*80d0*/  UISETP.NE.AND UP0, UPT, UR4, 0x3, UPT ;  /* 0x000000030400788c */ /* 0x000fcc000bf05270 */
[----:B------:R-:W-:-:S13]  /*80e0*/  PLOP3.LUT P0, PT, PT, PT, UP0, 0x80, 0x0 ;  /* 0x000000000000781c */ /* 0x000fda0003f0f008 */
[----:B------:R-:W-:Y:S05]  /*80f0*/  @!P0 BRA `(.L_x_131) ;  /* 0x0000000000048947 */ /* 0x000fea0003800000 */
[----:B------:R-:W-:Y:S01]  /*8100*/  BPT.TRAP 0x1 ;  /* 0x000000040000795c */ /* 0x000fe20000300000 */
.L_x_131:
[----:B------:R-:W0:Y:S01]  /*8110*/  S2R R3, SR_CgaCtaId ;  /* 0x0000000000037919 */ /* 0x000e220000008800 */
[----:B------:R-:W-:Y:S02]  /*8120*/  MOV R0, 0x400 ;  /* 0x0000040000007802 */ /* 0x000fe40000000f00 */
[----:B------:R-:W-:Y:S02]  /*8130*/  SHF.L.U32 R2, R24, 0x1f, RZ ;  /* 0x0000001f18027819 */ /* 0x000fe400000006ff */
[----:B0-----:R-:W-:-:S05]  /*8140*/  LEA R0, R3, R0, 0x18 ;  /* 0x0000000003007211 */ /* 0x001fca00078ec0ff */
[----:B------:R-:W-:-:S04]  /*8150*/  VIADD R0, R0, 0x70 ;  /* 0x0000007000007836 */ /* 0x000fc80000000000 */
[C---:B------:R-:W-:Y:S02]  /*8160*/  IMAD R5, R25.reuse, 0x8, R0 ;  /* 0x0000000819057824 */ /* 0x040fe400078e0200 */
[----:B------:R-:W-:Y:S02]  /*8170*/  VIADD R25, R25, 0x1 ;  /* 0x0000000119197836 */ /* 0x000fe40000000000 */
[----:B------:R-:W0:Y:S03]  /*8180*/  SYNCS.PHASECHK.TRANS64.TRYWAIT P0, [R5+URZ], R2 ;  /* 0x00000002050075a7 */ /* 0x000e26000800017f */
[----:B------:R-:W-:-:S04]  /*8190*/  ISETP.NE.AND P1, PT, R25, 0xe, PT ;  /* 0x0000000e1900780c */ /* 0x000fc80003f25270 */
[----:B------:R-:W-:Y:S02]  /*81a0*/  SEL R3, RZ, 0x1, P1 ;  /* 0x00000001ff037807 */ /* 0x000fe40000800000 */
[----:B------:R-:W-:Y:S02]  /*81b0*/  SEL R25, R25, RZ, P1 ;  /* 0x000000ff19197207 */ /* 0x000fe40000800000 */
[----:B------:R-:W-:-:S03]  /*81c0*/  LOP3.LUT R24, R24, R3, RZ, 0x3c, !PT ;  /* 0x0000000318187212 */ /* 0x000fc600078e3cff */
[----:B------:R-:W-:Y:S01]  /*81d0*/  IMAD R7, R25, 0x8, R0 ;  /* 0x0000000819077824 */ /* 0x000fe200078e0200 */
[----:B------:R-:W-:Y:S01]  /*81e0*/  SHF.L.U32 R4, R24, 0x1f, RZ ;  /* 0x0000001f18047819 */ /* 0x000fe200000006ff */
[----:B0-----:R-:W-:Y:S06]  /*81f0*/  @!P0 BRA `(.L_x_132) ;  /* 0x0000000c00888947 */ /* 0x001fec0003800000 */
.L_x_165:
[----:B------:R-:W1:Y:S01]  /*8200*/  SYNCS.PHASECHK.TRANS64.TRYWAIT P0, [R7+URZ], R4 ;  /* 0x00000004070075a7 */ /* 0x000e62000800017f */
[----:B0-----:R-:W-:-:S05]  /*8210*/  VIADD R2, R25, 0x1 ;  /* 0x0000000119027836 */ /* 0x001fca0000000000 */
[----:B------:R-:W-:-:S04]  /*8220*/  ISETP.NE.AND P1, PT, R2, 0xe, PT ;  /* 0x0000000e0200780c */ /* 0x000fc80003f25270 */
[----:B------:R-:W-:Y:S02]  /*8230*/  SEL R3, RZ, 0x1, P1 ;  /* 0x00000001ff037807 */ /* 0x000fe40000800000 */
[----:B------:R-:W-:Y:S02]  /*8240*/  SEL R9, R2, RZ, P1 ;  /* 0x000000ff02097207 */ /* 0x000fe40000800000 */
[----:B------:R-:W-:-:S03]  /*8250*/  LOP3.LUT R24, R24, R3, RZ, 0x3c, !PT ;  /* 0x0000000318187212 */ /* 0x000fc600078e3cff */
[----:B------:R-:W-:Y:S01]  /*8260*/  IMAD R6, R9, 0x8, R0 ;  /* 0x0000000809067824 */ /* 0x000fe200078e0200 */
[----:B------:R-:W-:Y:S01]  /*8270*/  SHF.L.U32 R5, R24, 0x1f, RZ ;  /* 0x0000001f18057819 */ /* 0x000fe200000006ff */
[----:B-1----:R-:W-:Y:S06]  /*8280*/  @!P0 BRA `(.L_x_133) ;  /* 0x0000000c00788947 */ /* 0x002fec0003800000 */
.L_x_166:
[----:B------:R-:W1:Y:S01]  /*8290*/  SYNCS.PHASECHK.TRANS64.TRYWAIT P0, [R6+URZ], R5 ;  /* 0x00000005060075a7 */ /* 0x000e62000800017f */
[----:B------:R-:W-:-:S05]  /*82a0*/  VIADD R2, R9, 0x1 ;  /* 0x0000000109027836 */ /* 0x000fca0000000000 */
[----:B------:R-:W-:-:S04]  /*82b0*/  ISETP.NE.AND P1, PT, R2, 0xe, PT ;  /* 0x0000000e0200780c */ /* 0x000fc80003f25270 */
[----:B------:R-:W-:Y:S02]  /*82c0*/  SEL R3, RZ, 0x1, P1 ;  /* 0x00000001ff037807 */ /* 0x000fe40000800000 */
[----:B0-----:R-:W-:Y:S02]  /*82d0*/  SEL R7, R2, RZ, P1 ;  /* 0x000000ff02077207 */ /* 0x001fe40000800000 */
[----:B------:R-:W-:-:S03]  /*82e0*/  LOP3.LUT R24, R24, R3, RZ, 0x3c, !PT ;  /* 0x0000000318187212 */ /* 0x000fc600078e3cff */
[----:B------:R-:W-:Y:S01]  /*82f0*/  IMAD R9, R7, 0x8, R0 ;  /* 0x0000000807097824 */ /* 0x000fe200078e0200 */
[----:B------:R-:W-:Y:S01]  /*8300*/  SHF.L.U32 R4, R24, 0x1f, RZ ;  /* 0x0000001f18047819 */ /* 0x000fe200000006ff */
[----:B-1----:R-:W-:Y:S06]  /*8310*/  @!P0 BRA `(.L_x_134) ;  /* 0x0000000c00688947 */ /* 0x002fec0003800000 */
.L_x_167:
[----:B------:R-:W1:Y:S01]  /*8320*/  SYNCS.PHASECHK.TRANS64.TRYWAIT P0, [R9+URZ], R4 ;  /* 0x00000004090075a7 */ /* 0x000e62000800017f */
[----:B------:R-:W-:-:S05]  /*8330*/  VIADD R2, R7, 0x1 ;  /* 0x0000000107027836 */ /* 0x000fca0000000000 */
[----:B------:R-:W-:-:S04]  /*8340*/  ISETP.NE.AND P1, PT, R2, 0xe, PT ;  /* 0x0000000e0200780c */ /* 0x000fc80003f25270 */
[----:B------:R-:W-:Y:S02]  /*8350*/  SEL R3, RZ, 0x1, P1 ;  /* 0x00000001ff037807 */ /* 0x000fe40000800000 */
[----:B------:R-:W-:Y:S02]  /*8360*/  SEL R7, R2, RZ, P1 ;  /* 0x000000ff02077207 */ /* 0x000fe40000800000 */
[----:B------:R-:W-:-:S03]  /*8370*/  LOP3.LUT R24, R24, R3, RZ, 0x3c, !PT ;  /* 0x0000000318187212 */ /* 0x000fc600078e3cff */
[----:B0-----:R-:W-:Y:S01]  /*8380*/  IMAD R6, R7, 0x8, R0 ;  /* 0x0000000807067824 */ /* 0x001fe200078e0200 */
[----:B------:R-:W-:Y:S01]  /*8390*/  SHF.L.U32 R5, R24, 0x1f, RZ ;  /* 0x0000001f18057819 */ /* 0x000fe200000006ff */
[----:B-1----:R-:W-:Y:S06]  /*83a0*/  @!P0 BRA `(.L_x_135) ;  /* 0x0000000c00588947 */ /* 0x002fec0003800000 */
.L_x_168:
        /* <DEDUP_REMOVED lines=9> */
.L_x_169:
        /* <DEDUP_REMOVED lines=9> */
.L_x_170:
        /* <DEDUP_REMOVED lines=9> */
.L_x_171:
        /* <DEDUP_REMOVED lines=9> */
.L_x_172:
        /* <DEDUP_REMOVED lines=9> */
.L_x_173:
        /* <DEDUP_REMOVED lines=9> */
.L_x_174:
        /* <DEDUP_REMOVED lines=9> */
.L_x_175:
        /* <DEDUP_REMOVED lines=9> */
.L_x_176:
[----:B------:R-:W1:Y:S01]  /*8830*/  SYNCS.PHASECHK.TRANS64.TRYWAIT P0, [R6+URZ], R5 ;  /* 0x00000005060075a7 */ /* 0x000e62000800017f */
[----:B------:R-:W-:-:S05]  /*8840*/  VIADD R2, R7, 0x1 ;  /* 0x0000000107027836 */ /* 0x000fca0000000000 */
[----:B------:R-:W-:-:S04]  /*8850*/  ISETP.NE.AND P1, PT, R2, 0xe, PT ;  /* 0x0000000e0200780c */ /* 0x000fc80003f25270 */
[----:B0-----:R-:W-:Y:S02]  /*8860*/  SEL R4, RZ, 0x1, P1 ;  /* 0x00000001ff047807 */ /* 0x001fe40000800000 */
[----:B------:R-:W-:Y:S02]  /*8870*/  SEL R3, R2, RZ, P1 ;  /* 0x000000ff02037207 */ /* 0x000fe40000800000 */
[----:B------:R-:W-:Y:S01]  /*8880*/  LOP3.LUT R4, R11, R4, RZ, 0x3c, !PT ;  /* 0x000000040b047212 */ /* 0x000fe200078e3cff */
[----:B-1----:R-:W-:Y:S06]  /*8890*/  @!P0 BRA `(.L_x_144) ;  /* 0x0000000800d08947 */ /* 0x002fec0003800000 */
.L_x_177:
[----:B------:R-:W-:Y:S01]  /*88a0*/  IMAD R3, R3, 0x8, R0 ;  /* 0x0000000803037824 */ /* 0x000fe200078e0200 */
[----:B------:R-:W-:-:S07]  /*88b0*/  SHF.L.U32 R0, R4, 0x1f, RZ ;  /* 0x0000001f04007819 */ /* 0x000fce00000006ff */
.L_x_145:
[----:B-1----:R1:W2:Y:S02]  /*88c0*/  SYNCS.PHASECHK.TRANS64.TRYWAIT P0, [R3+URZ], R0 ;  /* 0x00000000030075a7 */ /* 0x0022a4000800017f */
[----:B--2---:R-:W-:Y:S05]  /*88d0*/  @!P0 NANOSLEEP.SYNCS 0x989680 ;  /* 0x009896800000895d */ /* 0x004fea0003900000 */
[----:B------:R-:W2:Y:S02]  /*88e0*/  @!P0 SYNCS.PHASECHK.TRANS64 P0, [R3+URZ], R0 ;  /* 0x00000000030085a7 */ /* 0x000ea4000800007f */
[----:B--2---:R-:W-:Y:S05]  /*88f0*/  @!P0 BRA `(.L_x_145) ;  /* 0xfffffffc00f08947 */ /* 0x004fea000383ffff */
.L_x_130:
[----:B------:R-:W-:Y:S05]  /*8900*/  BSYNC B0 ;  /* 0x0000000000007941 */ /* 0x000fea0003800000 */
.L_x_129:
[----:B------:R-:W-:Y:S05]  /*8910*/  EXIT ;  /* 0x000000000000794d */ /* 0x000fea0003800000 */
.L_x_16:
[----:B0-----:R-:W-:-:S04]  /*8920*/  IMAD.U32 R5, RZ, RZ, UR49 ;  /* 0x00000031ff057e24 */ /* 0x001fc8000f8e00ff */
[----:B------:R0:W1:Y:S03]  /*8930*/  SYNCS.PHASECHK.TRANS64.TRYWAIT P0, [R5+URZ], R0 ;  /* 0x00000000050075a7 */ /* 0x000066000800017f */
[----:B-1----:R-:W-:Y:S05]  /*8940*/  @!P0 NANOSLEEP.SYNCS 0x989680 ;  /* 0x009896800000895d */ /* 0x002fea0003900000 */
[----:B------:R-:W1:Y:S02]  /*8950*/  @!P0 SYNCS.PHASECHK.TRANS64 P0, [R5+URZ], R0 ;  /* 0x00000000050085a7 */ /* 0x000e64000800007f */
[----:B-1----:R-:W-:Y:S05]  /*8960*/  @!P0 BRA `(.L_x_16) ;  /* 0xfffffffc00ec8947 */ /* 0x002fea000383ffff */
[----:B------:R-:W-:Y:S05]  /*8970*/  BRA `(.L_x_146) ;  /* 0xffffff8c00a47947 */ /* 0x000fea000383ffff */
.L_x_20:
[----:B------:R-:W-:Y:S01]  /*8980*/  CS2R R12, SRZ ;  /* 0x00000000000c7805 */ /* 0x000fe2000001ff00 */
[----:B------:R-:W-:Y:S02]  /*8990*/  IMAD.MOV.U32 R11, RZ, RZ, 0x1f ;  /* 0x0000001fff0b7424 */ /* 0x000fe400078e00ff */
[----:B------:R-:W-:-:S07]  /*89a0*/  IMAD.MOV.U32 R15, RZ, RZ, -0x1 ;  /* 0xffffffffff0f7424 */ /* 0x000fce00078e00ff */
[----:B-----5:R-:W-:Y:S05]  /*89b0*/  WARPSYNC.COLLECTIVE R15, `(.L_x_147) ;  /* 0x000000000f087348 */ /* 0x020fea0003c00000 */
[----:B------:R0:W1:Y:S02]  /*89c0*/  SHFL.IDX P6, R14, R13, R12, R11 ;  /* 0x0000000c0d0e7389 */ /* 0x00006400000c000b */
[----:B01---5:R-:W-:Y:S01]  /*89d0*/  ENDCOLLECTIVE ;  /* 0x000000000000791b */ /* 0x023fe20003800000 */
.L_x_147:
[----:B------:R-:W-:Y:S05]  /*89e0*/  BRA `(.L_x_148) ;  /* 0xffffff9000887947 */ /* 0x000fea000383ffff */
.L_x_24:
[----:B-1----:R1:W2:Y:S02]  /*89f0*/  SYNCS.PHASECHK.TRANS64.TRYWAIT P1, [R3+URZ], R0 ;  /* 0x00000000030075a7 */ /* 0x0022a4000802017f */
[----:B--2---:R-:W-:Y:S05]  /*8a00*/  @!P1 NANOSLEEP.SYNCS 0x989680 ;  /* 0x009896800000995d */ /* 0x004fea0003900000 */
[----:B------:R-:W2:Y:S02]  /*8a10*/  @!P1 SYNCS.PHASECHK.TRANS64 P1, [R3+URZ], R0 ;  /* 0x00000000030095a7 */ /* 0x000ea4000802007f */
[----:B--2---:R-:W-:Y:S05]  /*8a20*/  @!P1 BRA `(.L_x_24) ;  /* 0xfffffffc00f09947 */ /* 0x004fea000383ffff */
[----:B------:R-:W-:Y:S05]  /*8a30*/  BRA `(.L_x_23) ;  /* 0xffffff9000a87947 */ /* 0x000fea000383ffff */
.L_x_26:
[----:B------:R-:W-:Y:S01]  /*8a40*/  IMAD.MOV.U32 R78, RZ, RZ, 0x90 ;  /* 0x00000090ff4e7424 */ /* 0x000fe200078e00ff */
[----:B------:R-:W-:Y:S01]  /*8a50*/  ISETP.NE.AND P3, PT, R72, RZ, PT ;  /* 0x000000ff4800720c */ /* 0x000fe20003f65270 */
[C---:B------:R-:W-:Y:S01]  /*8a60*/  IMAD.IADD R13, R26.reuse, 0x1, R87 ;  /* 0x000000011a0d7824 */ /* 0x040fe200078e0257 */
[----:B------:R-:W-:Y:S01]  /*8a70*/  BSSY B0, `(.L_x_149) ;  /* 0x000000d000007945 */ /* 0x000fe20003800000 */
[----:B------:R-:W-:Y:S01]  /*8a80*/  IMAD.IADD R15, R26, 0x1, R89 ;  /* 0x000000011a0f7824 */ /* 0x000fe200078e0259 */
[----:B------:R-:W-:Y:S01]  /*8a90*/  SEL R78, R78, 0x70, !P3 ;  /* 0x000000704e4e7807 */ /* 0x000fe20005800000 */
[C-C-:B------:R-:W-:Y:S01]  /*8aa0*/  IMAD R9, R13.reuse, 0x4, R80.reuse ;  /* 0x000000040d097824 */ /* 0x140fe200078e0250 */
[----:B------:R-:W-:Y:S01]  /*8ab0*/  LEA R13, R13, UR46, 0x2 ;  /* 0x0000002e0d0d7c11 */ /* 0x000fe2000f8e10ff */
[C---:B------:R-:W-:Y:S01]  /*8ac0*/  IMAD R25, R15.reuse, 0x4, R80 ;  /* 0x000000040f197824 */ /* 0x040fe200078e0250 */
[----:B------:R-:W-:Y:S01]  /*8ad0*/  LEA R12, R15, UR46, 0x2 ;  /* 0x0000002e0f0c7c11 */ /* 0x000fe2000f8e10ff */
[----:B------:R-:W-:-:S02]  /*8ae0*/  IMAD.IADD R9, R9, 0x1, R78 ;  /* 0x0000000109097824 */ /* 0x000fc400078e024e */
[----:B------:R-:W-:Y:S02]  /*8af0*/  IMAD.IADD R8, R78, 0x1, R25 ;  /* 0x000000014e087824 */ /* 0x000fe400078e0219 */
[----:B------:R-:W-:-:S07]  /*8b00*/  IMAD.MOV.U32 R15, RZ, RZ, -0x1 ;  /* 0xffffffffff0f7424 */ /* 0x000fce00078e00ff */
[----:B012345:R-:W-:Y:S05]  /*8b10*/  WARPSYNC.COLLECTIVE R15, `(.L_x_150) ;  /* 0x000000000f087348 */ /* 0x03ffea0003c00000 */
[----:B------:R-:W-:Y:S01]  /*8b20*/  NOP ;  /* 0x0000000000007918 */ /* 0x000fe20000000000 */
[----:B012345:R-:W-:Y:S01]  /*8b30*/  ENDCOLLECTIVE ;  /* 0x000000000000791b */ /* 0x03ffe20003800000 */
.L_x_150:
[----:B------:R-:W-:Y:S05]  /*8b40*/  BSYNC B0 ;  /* 0x0000000000007941 */ /* 0x000fea0003800000 */
.L_x_149:
[----:B------:R0:W-:Y:S01]  /*8b50*/  STS [R13+0x1c300], R0 ;  /* 0x01c300000d007388 */ /* 0x0001e20000000800 */
[----:B------:R-:W-:-:S03]  /*8b60*/  IMAD.MOV.U32 R15, RZ, RZ, -0x1 ;  /* 0xffffffffff0f7424 */ /* 0x000fc600078e00ff */
[----:B------:R0:W-:Y:S04]  /*8b70*/  STS [R9], R4 ;  /* 0x0000000409007388 */ /* 0x0001e80000000800 */
[----:B------:R0:W-:Y:S04]  /*8b80*/  STS [R12+0x1c300], R5 ;  /* 0x01c300050c007388 */ /* 0x0001e80000000800 */
[----:B------:R0:W-:Y:S04]  /*8b90*/  STS [R8], R7 ;  /* 0x0000000708007388 */ /* 0x0001e80000000800 */
[----:B------:R-:W1:Y:S04]  /*8ba0*/  LDS R10, [R10+0x1d300] ;  /* 0x01d300000a0a7984 */ /* 0x000e680000000800 */
[----:B------:R0:W2:Y:S04]  /*8bb0*/  LDS R28, [R3+0x1000] ;  /* 0x00100000031c7984 */ /* 0x0000a80000000800 */
[----:B------:R-:W3:Y:S04]  /*8bc0*/  LDS R11, [R11+0x1d300] ;  /* 0x01d300000b0b7984 */ /* 0x000ee80000000800 */
[----:B------:R0:W4:Y:S02]  /*8bd0*/  LDS R25, [R6+0x1000] ;  /* 0x0010000006197984 */ /* 0x0001240000000800 */
[----:B01234-:R-:W-:Y:S05]  /*8be0*/  WARPSYNC.COLLECTIVE R15, `(.L_x_151) ;  /* 0x000000000f087348 */ /* 0x01ffea0003c00000 */
[----:B------:R-:W-:Y:S01]  /*8bf0*/  NOP ;  /* 0x0000000000007918 */ /* 0x000fe20000000000 */
[----:B01234-:R-:W-:Y:S01]  /*8c00*/  ENDCOLLECTIVE ;  /* 0x000000000000791b */ /* 0x01ffe20003800000 */
.L_x_151:
[----:B------:R-:W-:Y:S05]  /*8c10*/  BRA `(.L_x_152) ;  /* 0xffffff9400807947 */ /* 0x000fea000383ffff */
.L_x_30:
[----:B0-----:R0:W1:Y:S02]  /*8c20*/  SYNCS.PHASECHK.TRANS64.TRYWAIT P1, [R84+URZ], R93 ;  /* 0x0000005d540075a7 */ /* 0x001064000802017f */
[----:B-1----:R-:W-:Y:S05]  /*8c30*/  @!P1 NANOSLEEP.SYNCS 0x989680 ;  /* 0x009896800000995d */ /* 0x002fea0003900000 */
[----:B------:R-:W1:Y:S02]  /*8c40*/  @!P1 SYNCS.PHASECHK.TRANS64 P1, [R84+URZ], R93 ;  /* 0x0000005d540095a7 */ /* 0x000e64000802007f */
[----:B-1----:R-:W-:Y:S05]  /*8c50*/  @!P1 BRA `(.L_x_30) ;  /* 0xfffffffc00f09947 */ /* 0x002fea000383ffff */
[----:B------:R-:W-:Y:S05]  /*8c60*/  BRA `(.L_x_29) ;  /* 0xffffff9c00507947 */ /* 0x000fea000383ffff */
.L_x_38:
[----:B------:R0:W0:Y:S02]  /*8c70*/  SYNCS.PHASECHK.TRANS64.TRYWAIT P1, [R90+URZ], R93 ;  /* 0x0000005d5a0075a7 */ /* 0x000024000802017f */
[----:B0-----:R-:W-:Y:S05]  /*8c80*/  @!P1 NANOSLEEP.SYNCS 0x989680 ;  /* 0x009896800000995d */ /* 0x001fea0003900000 */
[----:B------:R-:W0:Y:S02]  /*8c90*/  @!P1 SYNCS.PHASECHK.TRANS64 P1, [R90+URZ], R93 ;  /* 0x0000005d5a0095a7 */ /* 0x000e24000802007f */
[----:B0-----:R-:W-:Y:S05]  /*8ca0*/  @!P1 BRA `(.L_x_38) ;  /* 0xfffffffc00f09947 */ /* 0x001fea000383ffff */
[----:B------:R-:W-:Y:S05]  /*8cb0*/  BRA `(.L_x_37) ;  /* 0xffffffa8005c7947 */ /* 0x000fea000383ffff */
.L_x_39:
[--C-:B0-----:R-:W-:Y:S01]  /*8cc0*/  IMAD.IADD R11, R13, 0x1, R84.reuse ;  /* 0x000000010d0b7824 */ /* 0x101fe200078e0254 */
[----:B------:R-:W-:Y:S01]  /*8cd0*/  BSSY B0, `(.L_x_153) ;  /* 0x000000c000007945 */ /* 0x000fe20003800000 */
[----:B------:R-:W-:Y:S02]  /*8ce0*/  IMAD.IADD R13, R15, 0x1, R84 ;  /* 0x000000010f0d7824 */ /* 0x000fe400078e0254 */
[C-C-:B------:R-:W-:Y:S01]  /*8cf0*/  IMAD R15, R11.reuse, 0x4, R80.reuse ;  /* 0x000000040b0f7824 */ /* 0x140fe200078e0250 */
[----:B------:R-:W-:Y:S01]  /*8d00*/  LEA R11, R11, UR46, 0x2 ;  /* 0x0000002e0b0b7c11 */ /* 0x000fe2000f8e10ff */
[C---:B------:R-:W-:Y:S01]  /*8d10*/  IMAD R89, R13.reuse, 0x4, R80 ;  /* 0x000000040d597824 */ /* 0x040fe200078e0250 */
[----:B------:R-:W-:Y:S01]  /*8d20*/  LEA R13, R13, UR46, 0x2 ;  /* 0x0000002e0d0d7c11 */ /* 0x000fe2000f8e10ff */
[C---:B------:R-:W-:Y:S02]  /*8d30*/  IMAD.IADD R10, R78.reuse, 0x1, R15 ;  /* 0x000000014e0a7824 */ /* 0x040fe400078e020f */
[----:B------:R-:W-:-:S02]  /*8d40*/  IMAD.IADD R12, R78, 0x1, R89 ;  /* 0x000000014e0c7824 */ /* 0x000fc400078e0259 */
[----:B------:R-:W-:-:S07]  /*8d50*/  IMAD.MOV.U32 R15, RZ, RZ, -0x1 ;  /* 0xffffffffff0f7424 */ /* 0x000fce00078e00ff */
[----:B-12345:R-:W-:Y:S05]  /*8d60*/  WARPSYNC.COLLECTIVE R15, `(.L_x_154) ;  /* 0x000000000f087348 */ /* 0x03efea0003c00000 */
[----:B------:R-:W-:Y:S01]  /*8d70*/  NOP ;  /* 0x0000000000007918 */ /* 0x000fe20000000000 */
[----:B-12345:R-:W-:Y:S01]  /*8d80*/  ENDCOLLECTIVE ;  /* 0x000000000000791b */ /* 0x03efe20003800000 */
.L_x_154:
[----:B------:R-:W-:Y:S05]  /*8d90*/  BSYNC B0 ;  /* 0x0000000000007941 */ /* 0x000fea0003800000 */
.L_x_153:
[----:B------:R0:W-:Y:S01]  /*8da0*/  STS [R11+0x1c300], R0 ;  /* 0x01c300000b007388 */ /* 0x0001e20000000800 */
[----:B------:R-:W-:-:S03]  /*8db0*/  IMAD.MOV.U32 R15, RZ, RZ, -0x1 ;  /* 0xffffffffff0f7424 */ /* 0x000fc600078e00ff */
[----:B------:R0:W-:Y:S04]  /*8dc0*/  STS [R10], R3 ;  /* 0x000000030a007388 */ /* 0x0001e80000000800 */
[----:B------:R0:W-:Y:S04]  /*8dd0*/  STS [R13+0x1c300], R4 ;  /* 0x01c300040d007388 */ /* 0x0001e80000000800 */
[----:B------:R0:W-:Y:S04]  /*8de0*/  STS [R12], R5 ;  /* 0x000000050c007388 */ /* 0x0001e80000000800 */
[----:B------:R-:W1:Y:S04]  /*8df0*/  LDS R6, [R6+0x1d300] ;  /* 0x01d3000006067984 */ /* 0x000e680000000800 */
[----:B------:R-:W2:Y:S04]  /*8e00*/  LDS R7, [R7+0x1000] ;  /* 0x0010000007077984 */ /* 0x000ea80000000800 */
[----:B------:R-:W3:Y:S04]  /*8e10*/  LDS R8, [R8+0x1d300] ;  /* 0x01d3000008087984 */ /* 0x000ee80000000800 */
[----:B0-----:R-:W4:Y:S02]  /*8e20*/  LDS R9, [R9+0x1000] ;  /* 0x0010000009097984 */ /* 0x001f240000000800 */
[----:B-1234-:R-:W-:Y:S05]  /*8e30*/  WARPSYNC.COLLECTIVE R15, `(.L_x_155) ;  /* 0x000000000f087348 */ /* 0x01efea0003c00000 */
[----:B------:R-:W-:Y:S01]  /*8e40*/  NOP ;  /* 0x0000000000007918 */ /* 0x000fe20000000000 */
[----:B-1234-:R-:W-:Y:S01]  /*8e50*/  ENDCOLLECTIVE ;  /* 0x000000000000791b */ /* 0x01efe20003800000 */
.L_x_155:
[----:B------:R-:W-:Y:S05]  /*8e60*/  BRA `(.L_x_156) ;  /* 0xffffffa8008c7947 */ /* 0x000fea000383ffff */
.L_x_45:
[----:B-1----:R-:W-:-:S04]  /*8e70*/  IMAD.U32 R3, RZ, RZ, UR49 ;  /* 0x00000031ff037e24 */ /* 0x002fc8000f8e00ff */
[----:B------:R1:W2:Y:S03]  /*8e80*/  SYNCS.PHASECHK.TRANS64.TRYWAIT P0, [R3+URZ+0x10], R0 ;  /* 0x00001000030075a7 */ /* 0x0002a6000800017f */
[----:B--2---:R-:W-:Y:S05]  /*8e90*/  @!P0 NANOSLEEP.SYNCS 0x989680 ;  /* 0x009896800000895d */ /* 0x004fea0003900000 */
[----:B------:R-:W2:Y:S02]  /*8ea0*/  @!P0 SYNCS.PHASECHK.TRANS64 P0, [R3+URZ+0x10], R0 ;  /* 0x00001000030085a7 */ /* 0x000ea4000800007f */
[----:B--2---:R-:W-:Y:S05]  /*8eb0*/  @!P0 BRA `(.L_x_45) ;  /* 0xfffffffc00ec8947 */ /* 0x004fea000383ffff */
[----:B------:R-:W-:Y:S05]  /*8ec0*/  BRA `(.L_x_157) ;  /* 0xffffffb000f87947 */ /* 0x000fea000383ffff */
.L_x_114:
[----:B------:R-:W-:Y:S01]  /*8ed0*/  BSSY B0, `(.L_x_158) ;  /* 0x0000006000007945 */ /* 0x000fe20003800000 */
[----:B------:R-:W-:-:S07]  /*8ee0*/  IMAD.MOV.U32 R15, RZ, RZ, -0x1 ;  /* 0xffffffffff0f7424 */ /* 0x000fce00078e00ff */
[----:B-----5:R-:W-:Y:S05]  /*8ef0*/  WARPSYNC.COLLECTIVE R15, `(.L_x_159) ;  /* 0x000000000f0c7348 */ /* 0x020fea0003c00000 */
[----:B------:R-:W-:Y:S02]  /*8f00*/  ELECT P6, UR62, PT ;  /* 0x00000000003e782f */ /* 0x000fe400038c0000 */
[----:B------:R-:W-:Y:S01]  /*8f10*/  MOV R14, UR62 ;  /* 0x0000003e000e7c02 */ /* 0x000fe20008000f00 */
[----:B-----5:R-:W-:Y:S10]  /*8f20*/  ENDCOLLECTIVE ;  /* 0x000000000000791b */ /* 0x020ff40003800000 */
.L_x_159:
[----:B------:R-:W-:Y:S05]  /*8f30*/  BSYNC B0 ;  /* 0x0000000000007941 */ /* 0x000fea0003800000 */
.L_x_158:
[----:B------:R-:W-:Y:S05]  /*8f40*/  BRA `(.L_x_160) ;  /* 0xffffffdc00a47947 */ /* 0x000fea000383ffff */
.L_x_119:
[----:B0-----:R0:W2:Y:S02]  /*8f50*/  SYNCS.PHASECHK.TRANS64.TRYWAIT P0, [R7+URZ+0x70], R4 ;  /* 0x00007004070075a7 */ /* 0x0010a4000800017f */
[----:B--2---:R-:W-:Y:S05]  /*8f60*/  @!P0 NANOSLEEP.SYNCS 0x989680 ;  /* 0x009896800000895d */ /* 0x004fea0003900000 */
[----:B------:R-:W2:Y:S02]  /*8f70*/  @!P0 SYNCS.PHASECHK.TRANS64 P0, [R7+URZ+0x70], R4 ;  /* 0x00007004070085a7 */ /* 0x000ea4000800007f */
[----:B--2---:R-:W-:Y:S05]  /*8f80*/  @!P0 BRA `(.L_x_119) ;  /* 0xfffffffc00f08947 */ /* 0x004fea000383ffff */
[----:B------:R-:W-:Y:S05]  /*8f90*/  BRA `(.L_x_161) ;  /* 0xffffffe000b07947 */ /* 0x000fea000383ffff */
.L_x_128:
[----:B------:R-:W-:Y:S01]  /*8fa0*/  BSSY B0, `(.L_x_162) ;  /* 0x0000006000007945 */ /* 0x000fe20003800000 */
[----:B------:R-:W-:-:S07]  /*8fb0*/  IMAD.MOV.U32 R15, RZ, RZ, -0x1 ;  /* 0xffffffffff0f7424 */ /* 0x000fce00078e00ff */
[----:B-----5:R-:W-:Y:S05]  /*8fc0*/  WARPSYNC.COLLECTIVE R15, `(.L_x_163) ;  /* 0x000000000f0c7348 */ /* 0x020fea0003c00000 */
[----:B------:R-:W-:Y:S02]  /*8fd0*/  ELECT P6, UR62, PT ;  /* 0x00000000003e782f */ /* 0x000fe400038c0000 */
[----:B------:R-:W-:Y:S01]  /*8fe0*/  MOV R14, UR62 ;  /* 0x0000003e000e7c02 */ /* 0x000fe20008000f00 */
[----:B-----5:R-:W-:Y:S10]  /*8ff0*/  ENDCOLLECTIVE ;  /* 0x000000000000791b */ /* 0x020ff40003800000 */
.L_x_163:
[----:B------:R-:W-:Y:S05]  /*9000*/  BSYNC B0 ;  /* 0x0000000000007941 */ /* 0x000fea0003800000 */
.L_x_162:
[----:B------:R-:W-:Y:S05]  /*9010*/  BRA `(.L_x_164) ;  /* 0xfffffff000207947 */ /* 0x000fea000383ffff */
.L_x_132:
[----:B0-----:R0:W1:Y:S02]  /*9020*/  SYNCS.PHASECHK.TRANS64.TRYWAIT P0, [R5+URZ], R2 ;  /* 0x00000002050075a7 */ /* 0x001064000800017f */
[----:B-1----:R-:W-:Y:S05]  /*9030*/  @!P0 NANOSLEEP.SYNCS 0x989680 ;  /* 0x009896800000895d */ /* 0x002fea0003900000 */
[----:B------:R-:W1:Y:S02]  /*9040*/  @!P0 SYNCS.PHASECHK.TRANS64 P0, [R5+URZ], R2 ;  /* 0x00000002050085a7 */ /* 0x000e64000800007f */
[----:B-1----:R-:W-:Y:S05]  /*9050*/  @!P0 BRA `(.L_x_132) ;  /* 0xfffffffc00f08947 */ /* 0x002fea000383ffff */
[----:B------:R-:W-:Y:S05]  /*9060*/  BRA `(.L_x_165) ;  /* 0xfffffff000647947 */ /* 0x000fea000383ffff */
.L_x_133:
[----:B0-----:R0:W1:Y:S02]  /*9070*/  SYNCS.PHASECHK.TRANS64.TRYWAIT P0, [R7+URZ], R4 ;  /* 0x00000004070075a7 */ /* 0x001064000800017f */
[----:B-1----:R-:W-:Y:S05]  /*9080*/  @!P0 NANOSLEEP.SYNCS 0x989680 ;  /* 0x009896800000895d */ /* 0x002fea0003900000 */
[----:B------:R-:W1:Y:S02]  /*9090*/  @!P0 SYNCS.PHASECHK.TRANS64 P0, [R7+URZ], R4 ;  /* 0x00000004070085a7 */ /* 0x000e64000800007f */
[----:B-1----:R-:W-:Y:S05]  /*90a0*/  @!P0 BRA `(.L_x_133) ;  /* 0xfffffffc00f08947 */ /* 0x002fea000383ffff */
[----:B------:R-:W-:Y:S05]  /*90b0*/  BRA `(.L_x_166) ;  /* 0xfffffff000747947 */ /* 0x000fea000383ffff */
.L_x_134:
[----:B0-----:R0:W1:Y:S02]  /*90c0*/  SYNCS.PHASECHK.TRANS64.TRYWAIT P0, [R6+URZ], R5 ;  /* 0x00000005060075a7 */ /* 0x001064000800017f */
[----:B-1----:R-:W-:Y:S05]  /*90d0*/  @!P0 NANOSLEEP.SYNCS 0x989680 ;  /* 0x009896800000895d */ /* 0x002fea0003900000 */
[----:B------:R-:W1:Y:S02]  /*90e0*/  @!P0 SYNCS.PHASECHK.TRANS64 P0, [R6+URZ], R5 ;  /* 0x00000005060085a7 */ /* 0x000e64000800007f */
[----:B-1----:R-:W-:Y:S05]  /*90f0*/  @!P0 BRA `(.L_x_134) ;  /* 0xfffffffc00f08947 */ /* 0x002fea000383ffff */
[----:B------:R-:W-:Y:S05]  /*9100*/  BRA `(.L_x_167) ;  /* 0xfffffff000847947 */ /* 0x000fea000383ffff */
.L_x_135:
[----:B0-----:R0:W1:Y:S02]  /*9110*/  SYNCS.PHASECHK.TRANS64.TRYWAIT P0, [R9+URZ], R4 ;  /* 0x00000004090075a7 */ /* 0x001064000800017f */
[----:B-1----:R-:W-:Y:S05]  /*9120*/  @!P0 NANOSLEEP.SYNCS 0x989680 ;  /* 0x009896800000895d */ /* 0x002fea0003900000 */
[----:B------:R-:W1:Y:S02]  /*9130*/  @!P0 SYNCS.PHASECHK.TRANS64 P0, [R9+URZ], R4 ;  /* 0x00000004090085a7 */ /* 0x000e64000800007f */
[----:B-1----:R-:W-:Y:S05]  /*9140*/  @!P0 BRA `(.L_x_135) ;  /* 0xfffffffc00f08947 */ /* 0x002fea000383ffff */
[----:B------:R-:W-:Y:S05]  /*9150*/  BRA `(.L_x_168) ;  /* 0xfffffff000947947 */ /* 0x000fea000383ffff */
.L_x_136:
[----:B0-----:R0:W1:Y:S02]  /*9160*/  SYNCS.PHASECHK.TRANS64.TRYWAIT P0, [R6+URZ], R5 ;  /* 0x00000005060075a7 */ /* 0x001064000800017f */
[----:B-1----:R-:W-:Y:S05]  /*9170*/  @!P0 NANOSLEEP.SYNCS 0x989680 ;  /* 0x009896800000895d */ /* 0x002fea0003900000 */
[----:B------:R-:W1:Y:S02]  /*9180*/  @!P0 SYNCS.PHASECHK.TRANS64 P0, [R6+URZ], R5 ;  /* 0x00000005060085a7 */ /* 0x000e64000800007f */
[----:B-1----:R-:W-:Y:S05]  /*9190*/  @!P0 BRA `(.L_x_136) ;  /* 0xfffffffc00f08947 */ /* 0x002fea000383ffff */
[----:B------:R-:W-:Y:S05]  /*91a0*/  BRA `(.L_x_169) ;  /* 0xfffffff000a47947 */ /* 0x000fea000383ffff */
.L_x_137:
[----:B0-----:R0:W1:Y:S02]  /*91b0*/  SYNCS.PHASECHK.TRANS64.TRYWAIT P0, [R9+URZ], R4 ;  /* 0x00000004090075a7 */ /* 0x001064000800017f */
[----:B-1----:R-:W-:Y:S05]  /*91c0*/  @!P0 NANOSLEEP.SYNCS 0x989680 ;  /* 0x009896800000895d */ /* 0x002fea0003900000 */
[----:B------:R-:W1:Y:S02]  /*91d0*/  @!P0 SYNCS.PHASECHK.TRANS64 P0, [R9+URZ], R4 ;  /* 0x00000004090085a7 */ /* 0x000e64000800007f */
[----:B-1----:R-:W-:Y:S05]  /*91e0*/  @!P0 BRA `(.L_x_137) ;  /* 0xfffffffc00f08947 */ /* 0x002fea000383ffff */
[----:B------:R-:W-:Y:S05]  /*91f0*/  BRA `(.L_x_170) ;  /* 0xfffffff000b47947 */ /* 0x000fea000383ffff */
.L_x_138:
[----:B0-----:R0:W1:Y:S02]  /*9200*/  SYNCS.PHASECHK.TRANS64.TRYWAIT P0, [R6+URZ], R5 ;  /* 0x00000005060075a7 */ /* 0x001064000800017f */
[----:B-1----:R-:W-:Y:S05]  /*9210*/  @!P0 NANOSLEEP.SYNCS 0x989680 ;  /* 0x009896800000895d */ /* 0x002fea0003900000 */
[----:B------:R-:W1:Y:S02]  /*9220*/  @!P0 SYNCS.PHASECHK.TRANS64 P0, [R6+URZ], R5 ;  /* 0x00000005060085a7 */ /* 0x000e64000800007f */
[----:B-1----:R-:W-:Y:S05]  /*9230*/  @!P0 BRA `(.L_x_138) ;  /* 0xfffffffc00f08947 */ /* 0x002fea000383ffff */
[----:B------:R-:W-:Y:S05]  /*9240*/  BRA `(.L_x_171) ;  /* 0xfffffff000c47947 */ /* 0x000fea000383ffff */
.L_x_139:
[----:B0-----:R0:W1:Y:S02]  /*9250*/  SYNCS.PHASECHK.TRANS64.TRYWAIT P0, [R9+URZ], R4 ;  /* 0x00000004090075a7 */ /* 0x001064000800017f */
[----:B-1----:R-:W-:Y:S05]  /*9260*/  @!P0 NANOSLEEP.SYNCS 0x989680 ;  /* 0x009896800000895d */ /* 0x002fea0003900000 */
[----:B------:R-:W1:Y:S02]  /*9270*/  @!P0 SYNCS.PHASECHK.TRANS64 P0, [R9+URZ], R4 ;  /* 0x00000004090085a7 */ /* 0x000e64000800007f */
[----:B-1----:R-:W-:Y:S05]  /*9280*/  @!P0 BRA `(.L_x_139) ;  /* 0xfffffffc00f08947 */ /* 0x002fea000383ffff */
[----:B------:R-:W-:Y:S05]  /*9290*/  BRA `(.L_x_172) ;  /* 0xfffffff000d47947 */ /* 0x000fea000383ffff */
.L_x_140:
[----:B0-----:R0:W1:Y:S02]  /*92a0*/  SYNCS.PHASECHK.TRANS64.TRYWAIT P0, [R6+URZ], R5 ;  /* 0x00000005060075a7 */ /* 0x001064000800017f */
[----:B-1----:R-:W-:Y:S05]  /*92b0*/  @!P0 NANOSLEEP.SYNCS 0x989680 ;  /* 0x009896800000895d */ /* 0x002fea0003900000 */
[----:B------:R-:W1:Y:S02]  /*92c0*/  @!P0 SYNCS.PHASECHK.TRANS64 P0, [R6+URZ], R5 ;  /* 0x00000005060085a7 */ /* 0x000e64000800007f */
[----:B-1----:R-:W-:Y:S05]  /*92d0*/  @!P0 BRA `(.L_x_140) ;  /* 0xfffffffc00f08947 */ /* 0x002fea000383ffff */
[----:B------:R-:W-:Y:S05]  /*92e0*/  BRA `(.L_x_173) ;  /* 0xfffffff000e47947 */ /* 0x000fea000383ffff */
.L_x_141:
[----:B0-----:R0:W1:Y:S02]  /*92f0*/  SYNCS.PHASECHK.TRANS64.TRYWAIT P0, [R9+URZ], R4 ;  /* 0x00000004090075a7 */ /* 0x001064000800017f */
[----:B-1----:R-:W-:Y:S05]  /*9300*/  @!P0 NANOSLEEP.SYNCS 0x989680 ;  /* 0x009896800000895d */ /* 0x002fea0003900000 */
[----:B------:R-:W1:Y:S02]  /*9310*/  @!P0 SYNCS.PHASECHK.TRANS64 P0, [R9+URZ], R4 ;  /* 0x00000004090085a7 */ /* 0x000e64000800007f */
[----:B-1----:R-:W-:Y:S05]  /*9320*/  @!P0 BRA `(.L_x_141) ;  /* 0xfffffffc00f08947 */ /* 0x002fea000383ffff */
[----:B------:R-:W-:Y:S05]  /*9330*/  BRA `(.L_x_174) ;  /* 0xfffffff000f47947 */ /* 0x000fea000383ffff */
.L_x_142:
[----:B0-----:R0:W1:Y:S02]  /*9340*/  SYNCS.PHASECHK.TRANS64.TRYWAIT P0, [R6+URZ], R5 ;  /* 0x00000005060075a7 */ /* 0x001064000800017f */
[----:B-1----:R-:W-:Y:S05]  /*9350*/  @!P0 NANOSLEEP.SYNCS 0x989680 ;  /* 0x009896800000895d */ /* 0x002fea0003900000 */
[----:B------:R-:W1:Y:S02]  /*9360*/  @!P0 SYNCS.PHASECHK.TRANS64 P0, [R6+URZ], R5 ;  /* 0x00000005060085a7 */ /* 0x000e64000800007f */
[----:B-1----:R-:W-:Y:S05]  /*9370*/  @!P0 BRA `(.L_x_142) ;  /* 0xfffffffc00f08947 */ /* 0x002fea000383ffff */
[----:B------:R-:W-:Y:S05]  /*9380*/  BRA `(.L_x_175) ;  /* 0xfffffff400047947 */ /* 0x000fea000383ffff */
.L_x_143:
[----:B0-----:R0:W1:Y:S02]  /*9390*/  SYNCS.PHASECHK.TRANS64.TRYWAIT P0, [R9+URZ], R4 ;  /* 0x00000004090075a7 */ /* 0x001064000800017f */
[----:B-1----:R-:W-:Y:S05]  /*93a0*/  @!P0 NANOSLEEP.SYNCS 0x989680 ;  /* 0x009896800000895d */ /* 0x002fea0003900000 */
[----:B------:R-:W1:Y:S02]  /*93b0*/  @!P0 SYNCS.PHASECHK.TRANS64 P0, [R9+URZ], R4 ;  /* 0x00000004090085a7 */ /* 0x000e64000800007f */
[----:B-1----:R-:W-:Y:S05]  /*93c0*/  @!P0 BRA `(.L_x_143) ;  /* 0xfffffffc00f08947 */ /* 0x002fea000383ffff */
[----:B------:R-:W-:Y:S05]  /*93d0*/  BRA `(.L_x_176) ;  /* 0xfffffff400147947 */ /* 0x000fea000383ffff */
.L_x_144:
[----:B0-----:R0:W1:Y:S02]  /*93e0*/  SYNCS.PHASECHK.TRANS64.TRYWAIT P0, [R6+URZ], R5 ;  /* 0x00000005060075a7 */ /* 0x001064000800017f */
[----:B-1----:R-:W-:Y:S05]  /*93f0*/  @!P0 NANOSLEEP.SYNCS 0x989680 ;  /* 0x009896800000895d */ /* 0x002fea0003900000 */
[----:B------:R-:W1:Y:S02]  /*9400*/  @!P0 SYNCS.PHASECHK.TRANS64 P0, [R6+URZ], R5 ;  /* 0x00000005060085a7 */ /* 0x000e64000800007f */
[----:B-1----:R-:W-:Y:S05]  /*9410*/  @!P0 BRA `(.L_x_144) ;  /* 0xfffffffc00f08947 */ /* 0x002fea000383ffff */
[----:B------:R-:W-:Y:S05]  /*9420*/  BRA `(.L_x_177) ;  /* 0xfffffff4001c7947 */ /* 0x000fea000383ffff */
.L_x_178:
[----:B------:R-:W-:-:S00]  /*9430*/  BRA `(.L_x_178) ;  /* 0xfffffffc00fc7947 */ /* 0x000fc0000383ffff */
[----:B------:R-:W-:-:S00]  /*9440*/  NOP ;  /* 0x0000000000007918 */ /* 0x000fc00000000000 */
        /* <DEDUP_REMOVED lines=11> */
.L_x_179:


//--------------------- .nv.global.init           --------------------------
	.section	.nv.global.init,"aw",@progbits
.nv.global.init:
	.type		$str$24,@object
	.size		$str$24,($str$25 - $str$24)
$str$24:
        /*0000*/ 	.byte	0x28, 0x61, 0x64, 0x64, 0x72, 0x65, 0x73, 0x73, 0x20, 0x26, 0x20, 0x6d, 0x61, 0x73, 0x6b, 0x29
        /*0010*/ 	.byte	0x20, 0x3d, 0x3d, 0x20, 0x30, 0x00
	.type		$str$25,@object
	.size		$str$25,(__unnamed_1 - $str$25)
$str$25:
        /*0016*/ 	.byte	0x2f, 0x74, 0x6d, 0x70, 0x2f, 0x63, 0x75, 0x74, 0x6c, 0x61, 0x73, 0x73, 0x5f, 0x73, 0x77, 0x65
        /*0026*/ 	.byte	0x65, 0x70, 0x5f, 0x73, 0x72, 0x63, 0x2f, 0x69, 0x6e, 0x63, 0x6c, 0x75, 0x64, 0x65, 0x2f, 0x63
        /*0036*/ 	.byte	0x75, 0x74, 0x65, 0x2f, 0x70, 0x6f, 0x69, 0x6e, 0x74, 0x65, 0x72, 0x5f, 0x66, 0x6c, 0x61, 0x67
        /*0046*/ 	.byte	0x67, 0x65, 0x64, 0x2e, 0x68, 0x70, 0x70, 0x00
	.type		__unnamed_1,@object
	.size		__unnamed_1,(__unnamed_2 - __unnamed_1)
__unnamed_1:
        /*004e*/ 	.byte	0x61, 0x75, 0x74, 0x6f, 0x20, 0x63, 0x75, 0x74, 0x65, 0x3a, 0x3a, 0x61, 0x73, 0x5f, 0x70, 0x6f
        /* <DEDUP_REMOVED lines=27> */
        /*020e*/ 	.byte	0x32, 0x30, 0x34, 0x38, 0x3e, 0x3e, 0x3e, 0x3e, 0x3e, 0x20, 0x26, 0x5d, 0x00
	.type		__unnamed_2,@object
	.size		__unnamed_2,(.L_1 - __unnamed_2)
__unnamed_2:
        /* <DEDUP_REMOVED lines=29> */
.L_1:


//--------------------- .nv.shared._ZN7cutlass13device_kernelINS_4gemm6kernel13GemmUniversalIN4cute5tupleIJiiiiEEENS1_10collective13CollectiveMmaINS1_39MainloopSm90TmaGmmaRmemAWarpSpecializedILi14ENS5_IJNS4_1CILi1EEESB_SB_EEENS1_32KernelTmaWarpSpecializedPingpongEEENS5_IJNSA_ILi64EEESF_NSA_ILi32EEEEEEfNS5_IJSB_llEEEfSI_NS4_8TiledMMAINS4_8MMA_AtomIJNS4_4SM904GMMA29MMA_64x64x8_F32TF32TF32_RS_TNILNSM_7ScaleInE1ELSO_1EEEEEENS4_6LayoutISC_NS5_IJNSA_ILi0EEESS_SS_EEEEENS5_IJNS4_10UnderscoreESV_SV_EEEEENS4_13SM90_TMA_LOADENS4_14ComposedLayoutINS4_7SwizzleILi1ELi4ELi3EEENS4_18smem_ptr_flag_bitsILi32EEENSR_INS5_IJNSA_ILi8EEES14_EEENS5_IJSB_S14_EEEEEEENS4_9Copy_AtomIJNS4_39AutoVectorizingCopyWithAssumedAlignmentILi128EEEfEEENS4_8identityESY_S18_vS1D_EENS_8epilogue10collective6detail29Sm90TmaWarpSpecializedAdapterINS1G_15DefaultEpilogueINS_10tfloat32_tENS5_IJlSB_lEEES1L_NS1F_6thread17LinearCombinationIS1K_Li1EffLNS1M_9ScaleType4KindE0ELNS_15FloatRoundStyleE2ES1K_EENS1_15EpilogueDefaultEEEEEvvEEEEvNT_6ParamsE --------------------------
	.section	.nv.shared._ZN7cutlass13device_kernelINS_4gemm6kernel13GemmUniversalIN4cute5tupleIJiiiiEEENS1_10collective13CollectiveMmaINS1_39MainloopSm90TmaGmmaRmemAWarpSpecializedILi14ENS5_IJNS4_1CILi1EEESB_SB_EEENS1_32KernelTmaWarpSpecializedPingpongEEENS5_IJNSA_ILi64EEESF_NSA_ILi32EEEEEEfNS5_IJSB_llEEEfSI_NS4_8TiledMMAINS4_8MMA_AtomIJNS4_4SM904GMMA29MMA_64x64x8_F32TF32TF32_RS_TNILNSM_7ScaleInE1ELSO_1EEEEEENS4_6LayoutISC_NS5_IJNSA_ILi0EEESS_SS_EEEEENS5_IJNS4_10UnderscoreESV_SV_EEEEENS4_13SM90_TMA_LOADENS4_14ComposedLayoutINS4_7SwizzleILi1ELi4ELi3EEENS4_18smem_ptr_flag_bitsILi32EEENSR_INS5_IJNSA_ILi8EEES14_EEENS5_IJSB_S14_EEEEEEENS4_9Copy_AtomIJNS4_39AutoVectorizingCopyWithAssumedAlignmentILi128EEEfEEENS4_8identityESY_S18_vS1D_EENS_8epilogue10collective6detail29Sm90TmaWarpSpecializedAdapterINS1G_15DefaultEpilogueINS_10tfloat32_tENS5_IJlSB_lEEES1L_NS1F_6thread17LinearCombinationIS1K_Li1EffLNS1M_9ScaleType4KindE0ELNS_15FloatRoundStyleE2ES1K_EENS1_15EpilogueDefaultEEEEEvvEEEEvNT_6ParamsE,"aw",@nobits
	.sectionflags	@""
	.align	16
	.zero		1024


//--------------------- .nv.shared.reserved.0     --------------------------
	.section	.nv.shared.reserved.0,"aw",@nobits
	.weak		__nv_reservedSMEM_offset_0_alias
	.size		__nv_reservedSMEM_offset_0_alias, 0, 0
	.other		__nv_reservedSMEM_offset_0_alias,@"STO_CUDA_RESERVED_SHARED STV_DEFAULT"
__nv_reservedSMEM_offset_0_alias:
	.zero		0


//--------------------- .nv.global                --------------------------
	.section	.nv.global,"aw",@nobits
.nv.global:
	.type		_ZN39_INTERNAL_61f99039_4_k_cu_98111ebd_29404cute1_E,@object
	.size		_ZN39_INTERNAL_61f99039_4_k_cu_98111ebd_29404cute1_E,(_ZN39_INTERNAL_61f99039_4_k_cu_98111ebd_29404cuda3std3__45__cpo6cbeginE - _ZN39_INTERNAL_61f99039_4_k_cu_98111ebd_29404cute1_E)
_ZN39_INTERNAL_61f99039_4_k_cu_98111ebd_29404cute1_E:
	.zero		1
	.type		_ZN39_INTERNAL_61f99039_4_k_cu_98111ebd_29404cuda3std3__45__cpo6cbeginE,@object
	.size		_ZN39_INTERNAL_61f99039_4_k_cu_98111ebd_29404cuda3std3__45__cpo6cbeginE,(_ZN39_INTERNAL_61f99039_4_k_cu_98111ebd_29404cuda3std3__48in_placeE - _ZN39_INTERNAL_61f99039_4_k_cu_98111ebd_29404cuda3std3__45__cpo6cbeginE)
_ZN39_INTERNAL_61f99039_4_k_cu_98111ebd_29404cuda3std3__45__cpo6cbeginE:
	.zero		1
	.type		_ZN39_INTERNAL_61f99039_4_k_cu_98111ebd_29404cuda3std3__48in_placeE,@object
	.size		_ZN39_INTERNAL_61f99039_4_k_cu_98111ebd_29404cuda3std3__48in_placeE,(_ZN39_INTERNAL_61f99039_4_k_cu_98111ebd_29404cuda3std6ranges3__45__cpo9iter_moveE - _ZN39_INTERNAL_61f99039_4_k_cu_98111ebd_29404cuda3std3__48in_placeE)
_ZN39_INTERNAL_61f99039_4_k_cu_98111ebd_29404cuda3std3__48in_placeE:
	.zero		1
	.type		_ZN39_INTERNAL_61f99039_4_k_cu_98111ebd_29404cuda3std6ranges3__45__cpo9iter_moveE,@object
	.size		_ZN39_INTERNAL_61f99039_4_k_cu_98111ebd_29404cuda3std6ranges3__45__cpo9iter_moveE,(_ZN39_INTERNAL_61f99039_4_k_cu_98111ebd_29404cuda3std3__45__cpo5beginE - _ZN39_INTERNAL_61f99039_4_k_cu_98111ebd_29404cuda3std6ranges3__45__cpo9iter_moveE)
_ZN39_INTERNAL_61f99039_4_k_cu_98111ebd_29404cuda3std6ranges3__45__cpo9iter_moveE:
	.zero		1
	.type		_ZN39_INTERNAL_61f99039_4_k_cu_98111ebd_29404cuda3std3__45__cpo5beginE,@object
	.size		_ZN39_INTERNAL_61f99039_4_k_cu_98111ebd_29404cuda3std3__45__cpo5beginE,(_ZN39_INTERNAL_61f99039_4_k_cu_98111ebd_29404cuda3std3__441_GLOBAL__N__61f99039_4_k_cu_98111ebd_29406ignoreE - _ZN39_INTERNAL_61f99039_4_k_cu_98111ebd_29404cuda3std3__45__cpo5beginE)
_ZN39_INTERNAL_61f99039_4_k_cu_98111ebd_29404cuda3std3__45__cpo5beginE:
	.zero		1
	.type		_ZN39_INTERNAL_61f99039_4_k_cu_98111ebd_29404cuda3std3__441_GLOBAL__N__61f99039_4_k_cu_98111ebd_29406ignoreE,@object
	.size		_ZN39_INTERNAL_61f99039_4_k_cu_98111ebd_29404cuda3std3__441_GLOBAL__N__61f99039_4_k_cu_98111ebd_29406ignoreE,(_ZN39_INTERNAL_61f99039_4_k_cu_98111ebd_29404cute7productE - _ZN39_INTERNAL_61f99039_4_k_cu_98111ebd_29404cuda3std3__441_GLOBAL__N__61f99039_4_k_cu_98111ebd_29406ignoreE)
_ZN39_INTERNAL_61f99039_4_k_cu_98111ebd_29404cuda3std3__441_GLOBAL__N__61f99039_4_k_cu_98111ebd_29406ignoreE:
	.zero		1
	.type		_ZN39_INTERNAL_61f99039_4_k_cu_98111ebd_29404cute7productE,@object
	.size		_ZN39_INTERNAL_61f99039_4_k_cu_98111ebd_29404cute7productE,(_ZN39_INTERNAL_61f99039_4_k_cu_98111ebd_29404cuda3std3__45__cpo3endE - _ZN39_INTERNAL_61f99039_4_k_cu_98111ebd_29404cute7productE)
_ZN39_INTERNAL_61f99039_4_k_cu_98111ebd_29404cute7productE:
	.zero		1
	.type		_ZN39_INTERNAL_61f99039_4_k_cu_98111ebd_29404cuda3std3__45__cpo3endE,@object
	.size		_ZN39_INTERNAL_61f99039_4_k_cu_98111ebd_29404cuda3std3__45__cpo3endE,(_ZN39_INTERNAL_61f99039_4_k_cu_98111ebd_29404cuda3std3__419piecewise_constructE - _ZN39_INTERNAL_61f99039_4_k_cu_98111ebd_29404cuda3std3__45__cpo3endE)
_ZN39_INTERNAL_61f99039_4_k_cu_98111ebd_29404cuda3std3__45__cpo3endE:
	.zero		1
	.type		_ZN39_INTERNAL_61f99039_4_k_cu_98111ebd_29404cuda3std3__419piecewise_constructE,@object
	.size		_ZN39_INTERNAL_61f99039_4_k_cu_98111ebd_29404cuda3std3__419piecewise_constructE,(_ZN39_INTERNAL_61f99039_4_k_cu_98111ebd_29404cuda3std3__45__cpo4cendE - _ZN39_INTERNAL_61f99039_4_k_cu_98111ebd_29404cuda3std3__419piecewise_constructE)
_ZN39_INTERNAL_61f99039_4_k_cu_98111ebd_29404cuda3std3__419piecewise_constructE:
	.zero		1
	.type		_ZN39_INTERNAL_61f99039_4_k_cu_98111ebd_29404cuda3std3__45__cpo4cendE,@object
	.size		_ZN39_INTERNAL_61f99039_4_k_cu_98111ebd_29404cuda3std3__45__cpo4cendE,(_ZN39_INTERNAL_61f99039_4_k_cu_98111ebd_29404cuda3std6ranges3__45__cpo4swapE - _ZN39_INTERNAL_61f99039_4_k_cu_98111ebd_29404cuda3std3__45__cpo4cendE)
_ZN39_INTERNAL_61f99039_4_k_cu_98111ebd_29404cuda3std3__45__cpo4cendE:
	.zero		1
	.type		_ZN39_INTERNAL_61f99039_4_k_cu_98111ebd_29404cuda3std6ranges3__45__cpo4swapE,@object
	.size		_ZN39_INTERNAL_61f99039_4_k_cu_98111ebd_29404cuda3std6ranges3__45__cpo4swapE,(.L_9 - _ZN39_INTERNAL_61f99039_4_k_cu_98111ebd_29404cuda3std6ranges3__45__cpo4swapE)
_ZN39_INTERNAL_61f99039_4_k_cu_98111ebd_29404cuda3std6ranges3__45__cpo4swapE:
	.zero		1
.L_9:


//--------------------- .nv.constant0._ZN7cutlass13device_kernelINS_4gemm6kernel13GemmUniversalIN4cute5tupleIJiiiiEEENS1_10collective13CollectiveMmaINS1_39MainloopSm90TmaGmmaRmemAWarpSpecializedILi14ENS5_IJNS4_1CILi1EEESB_SB_EEENS1_32KernelTmaWarpSpecializedPingpongEEENS5_IJNSA_ILi64EEESF_NSA_ILi32EEEEEEfNS5_IJSB_llEEEfSI_NS4_8TiledMMAINS4_8MMA_AtomIJNS4_4SM904GMMA29MMA_64x64x8_F32TF32TF32_RS_TNILNSM_7ScaleInE1ELSO_1EEEEEENS4_6LayoutISC_NS5_IJNSA_ILi0EEESS_SS_EEEEENS5_IJNS4_10UnderscoreESV_SV_EEEEENS4_13SM90_TMA_LOADENS4_14ComposedLayoutINS4_7SwizzleILi1ELi4ELi3EEENS4_18smem_ptr_flag_bitsILi32EEENSR_INS5_IJNSA_ILi8EEES14_EEENS5_IJSB_S14_EEEEEEENS4_9Copy_AtomIJNS4_39AutoVectorizingCopyWithAssumedAlignmentILi128EEEfEEENS4_8identityESY_S18_vS1D_EENS_8epilogue10collective6detail29Sm90TmaWarpSpecializedAdapterINS1G_15DefaultEpilogueINS_10tfloat32_tENS5_IJlSB_lEEES1L_NS1F_6thread17LinearCombinationIS1K_Li1EffLNS1M_9ScaleType4KindE0ELNS_15FloatRoundStyleE2ES1K_EENS1_15EpilogueDefaultEEEEEvvEEEEvNT_6ParamsE --------------------------
	.section	.nv.constant0._ZN7cutlass13device_kernelINS_4gemm6kernel13GemmUniversalIN4cute5tupleIJiiiiEEENS1_10collective13CollectiveMmaINS1_39MainloopSm90TmaGmmaRmemAWarpSpecializedILi14ENS5_IJNS4_1CILi1EEESB_SB_EEENS1_32KernelTmaWarpSpecializedPingpongEEENS5_IJNSA_ILi64EEESF_NSA_ILi32EEEEEEfNS5_IJSB_llEEEfSI_NS4_8TiledMMAINS4_8MMA_AtomIJNS4_4SM904GMMA29MMA_64x64x8_F32TF32TF32_RS_TNILNSM_7ScaleInE1ELSO_1EEEEEENS4_6LayoutISC_NS5_IJNSA_ILi0EEESS_SS_EEEEENS5_IJNS4_10UnderscoreESV_SV_EEEEENS4_13SM90_TMA_LOADENS4_14ComposedLayoutINS4_7SwizzleILi1ELi4ELi3EEENS4_18smem_ptr_flag_bitsILi32EEENSR_INS5_IJNSA_ILi8EEES14_EEENS5_IJSB_S14_EEEEEEENS4_9Copy_AtomIJNS4_39AutoVectorizingCopyWithAssumedAlignmentILi128EEEfEEENS4_8identityESY_S18_vS1D_EENS_8epilogue10collective6detail29Sm90TmaWarpSpecializedAdapterINS1G_15DefaultEpilogueINS_10tfloat32_tENS5_IJlSB_lEEES1L_NS1F_6thread17LinearCombinationIS1K_Li1EffLNS1M_9ScaleType4KindE0ELNS_15FloatRoundStyleE2ES1K_EENS1_15EpilogueDefaultEEEEEvvEEEEvNT_6ParamsE,"a",@progbits
	.sectionflags	@""
	.align	4
.nv.constant0._ZN7cutlass13device_kernelINS_4gemm6kernel13GemmUniversalIN4cute5tupleIJiiiiEEENS1_10collective13CollectiveMmaINS1_39MainloopSm90TmaGmmaRmemAWarpSpecializedILi14ENS5_IJNS4_1CILi1EEESB_SB_EEENS1_32KernelTmaWarpSpecializedPingpongEEENS5_IJNSA_ILi64EEESF_NSA_ILi32EEEEEEfNS5_IJSB_llEEEfSI_NS4_8TiledMMAINS4_8MMA_AtomIJNS4_4SM904GMMA29MMA_64x64x8_F32TF32TF32_RS_TNILNSM_7ScaleInE1ELSO_1EEEEEENS4_6LayoutISC_NS5_IJNSA_ILi0EEESS_SS_EEEEENS5_IJNS4_10UnderscoreESV_SV_EEEEENS4_13SM90_TMA_LOADENS4_14ComposedLayoutINS4_7SwizzleILi1ELi4ELi3EEENS4_18smem_ptr_flag_bitsILi32EEENSR_INS5_IJNSA_ILi8EEES14_EEENS5_IJSB_S14_EEEEEEENS4_9Copy_AtomIJNS4_39AutoVectorizingCopyWithAssumedAlignmentILi128EEEfEEENS4_8identityESY_S18_vS1D_EENS_8epilogue10collective6detail29Sm90TmaWarpSpecializedAdapterINS1G_15DefaultEpilogueINS_10tfloat32_tENS5_IJlSB_lEEES1L_NS1F_6thread17LinearCombinationIS1K_Li1EffLNS1M_9ScaleType4KindE0ELNS_15FloatRoundStyleE2ES1K_EENS1_15EpilogueDefaultEEEEEvvEEEEvNT_6ParamsE:
	.zero		1664


//--------------------- SYMBOLS --------------------------

	.type		.nv.reservedSmem.offset0,@object
	.size		.nv.reservedSmem.offset0,0x4
	.type		__assertfail,@function
